	.headerflags	@"EF_CUDA_TEXMODE_UNIFIED EF_CUDA_64BIT_ADDRESS EF_CUDA_ACCELERATORS EF_CUDA_SM90 EF_CUDA_VIRTUAL_SM(EF_CUDA_SM90)"
	.elftype	@"ET_EXEC"


//--------------------- .nv.info                  --------------------------
	.section	.nv.info,"",@"SHT_CUDA_INFO"
	.align	4


	//----- nvinfo : EIATTR_REGCOUNT
	.align		4
        /*0000*/ 	.byte	0x04, 0x2f
        /*0002*/ 	.short	(.L_1 - .L_0)
	.align		4
.L_0:
        /*0004*/ 	.word	index@(chunk_scaled_dot_kkt_fwd_kernel)
        /*0008*/ 	.word	0x0000008b


	//----- nvinfo : EIATTR_FRAME_SIZE
	.align		4
.L_1:
        /*000c*/ 	.byte	0x04, 0x11
        /*000e*/ 	.short	(.L_3 - .L_2)
	.align		4
.L_2:
        /*0010*/ 	.word	index@(chunk_scaled_dot_kkt_fwd_kernel)
        /*0014*/ 	.word	0x00000000


	//----- nvinfo : EIATTR_MIN_STACK_SIZE
	.align		4
.L_3:
        /*0018*/ 	.byte	0x04, 0x12
        /*001a*/ 	.short	(.L_5 - .L_4)
	.align		4
.L_4:
        /*001c*/ 	.word	index@(chunk_scaled_dot_kkt_fwd_kernel)
        /*0020*/ 	.word	0x00000000
.L_5:


//--------------------- .nv.info.chunk_scaled_dot_kkt_fwd_kernel --------------------------
	.section	.nv.info.chunk_scaled_dot_kkt_fwd_kernel,"",@"SHT_CUDA_INFO"
	.sectionflags	@""
	.align	4


	//----- nvinfo : EIATTR_CUDA_API_VERSION
	.align		4
        /*0000*/ 	.byte	0x04, 0x37
        /*0002*/ 	.short	(.L_7 - .L_6)
.L_6:
        /*0004*/ 	.word	0x00000080


	//----- nvinfo : EIATTR_KPARAM_INFO
	.align		4
.L_7:
        /*0008*/ 	.byte	0x04, 0x17
        /*000a*/ 	.short	(.L_9 - .L_8)
.L_8:
        /*000c*/ 	.word	0x00000000
        /*0010*/ 	.short	0x0005
        /*0012*/ 	.short	0x0028
        /*0014*/ 	.byte	0x00, 0xf4, 0x21, 0x00


	//----- nvinfo : EIATTR_KPARAM_INFO
	.align		4
.L_9:
        /*0018*/ 	.byte	0x04, 0x17
        /*001a*/ 	.short	(.L_11 - .L_10)
.L_10:
        /*001c*/ 	.word	0x00000000
        /*0020*/ 	.short	0x0004
        /*0022*/ 	.short	0x0020
        /*0024*/ 	.byte	0x00, 0xf0, 0x11, 0x00


	//----- nvinfo : EIATTR_KPARAM_INFO
	.align		4
.L_11:
        /*0028*/ 	.byte	0x04, 0x17
        /*002a*/ 	.short	(.L_13 - .L_12)
.L_12:
        /*002c*/ 	.word	0x00000000
        /*0030*/ 	.short	0x0003
        /*0032*/ 	.short	0x0018
        /*0034*/ 	.byte	0x00, 0xf4, 0x21, 0x00


	//----- nvinfo : EIATTR_KPARAM_INFO
	.align		4
.L_13:
        /*0038*/ 	.byte	0x04, 0x17
        /*003a*/ 	.short	(.L_15 - .L_14)
.L_14:
        /*003c*/ 	.word	0x00000000
        /*0040*/ 	.short	0x0002
        /*0042*/ 	.short	0x0010
        /*0044*/ 	.byte	0x00, 0xf4, 0x21, 0x00


	//----- nvinfo : EIATTR_KPARAM_INFO
	.align		4
.L_15:
        /*0048*/ 	.byte	0x04, 0x17
        /*004a*/ 	.short	(.L_17 - .L_16)
.L_16:
        /*004c*/ 	.word	0x00000000
        /*0050*/ 	.short	0x0001
        /*0052*/ 	.short	0x0008
        /*0054*/ 	.byte	0x00, 0xf4, 0x21, 0x00


	//----- nvinfo : EIATTR_KPARAM_INFO
	.align		4
.L_17:
        /*0058*/ 	.byte	0x04, 0x17
        /*005a*/ 	.short	(.L_19 - .L_18)
.L_18:
        /*005c*/ 	.word	0x00000000
        /*0060*/ 	.short	0x0000
        /*0062*/ 	.short	0x0000
        /*0064*/ 	.byte	0x00, 0xf4, 0x21, 0x00


	//----- nvinfo : EIATTR_SPARSE_MMA_MASK
	.align		4
.L_19:
        /*0068*/ 	.byte	0x03, 0x50
        /*006a*/ 	.short	0x0000


	//----- nvinfo : EIATTR_MAXREG_COUNT
	.align		4
        /*006c*/ 	.byte	0x03, 0x1b
        /*006e*/ 	.short	0x00ff


	//----- nvinfo : EIATTR_EXIT_INSTR_OFFSETS
	.align		4
        /*0070*/ 	.byte	0x04, 0x1c
        /*0072*/ 	.short	(.L_21 - .L_20)


	//   ....[0]....
.L_20:
        /*0074*/ 	.word	0x00004220


	//   ....[1]....
        /*0078*/ 	.word	0x00004270


	//----- nvinfo : EIATTR_REQNTID
	.align		4
.L_21:
        /*007c*/ 	.byte	0x04, 0x10
        /*007e*/ 	.short	(.L_23 - .L_22)
.L_22:
        /*0080*/ 	.word	0x00000040
        /*0084*/ 	.word	0x00000001
        /*0088*/ 	.word	0x00000001


	//----- nvinfo : EIATTR_CBANK_PARAM_SIZE
	.align		4
.L_23:
        /*008c*/ 	.byte	0x03, 0x19
        /*008e*/ 	.short	0x0030


	//----- nvinfo : EIATTR_PARAM_CBANK
	.align		4
        /*0090*/ 	.byte	0x04, 0x0a
        /*0092*/ 	.short	(.L_25 - .L_24)
	.align		4
.L_24:
        /*0094*/ 	.word	index@(.nv.constant0.chunk_scaled_dot_kkt_fwd_kernel)
        /*0098*/ 	.short	0x0210
        /*009a*/ 	.short	0x0030


	//----- nvinfo : EIATTR_SW_WAR
	.align		4
.L_25:
        /*009c*/ 	.byte	0x04, 0x36
        /*009e*/ 	.short	(.L_27 - .L_26)
.L_26:
        /*00a0*/ 	.word	0x00000008
.L_27:


//--------------------- .nv.callgraph             --------------------------
	.section	.nv.callgraph,"",@"SHT_CUDA_CALLGRAPH"
	.align	4
	.sectionentsize	8
	.align		4
        /*0000*/ 	.word	0x00000000
	.align		4
        /*0004*/ 	.word	0xffffffff
	.align		4
        /*0008*/ 	.word	0x00000000
	.align		4
        /*000c*/ 	.word	0xfffffffe
	.align		4
        /*0010*/ 	.word	0x00000000
	.align		4
        /*0014*/ 	.word	0xfffffffd
	.align		4
        /*0018*/ 	.word	0x00000000
	.align		4
        /*001c*/ 	.word	0xfffffffc


//--------------------- .text.chunk_scaled_dot_kkt_fwd_kernel --------------------------
	.section	.text.chunk_scaled_dot_kkt_fwd_kernel,"ax",@progbits
	.sectionflags	@"SHF_BARRIERS=1"
	.align	128
        .global         chunk_scaled_dot_kkt_fwd_kernel
        .type           chunk_scaled_dot_kkt_fwd_kernel,@function
        .size           chunk_scaled_dot_kkt_fwd_kernel,(.L_x_2 - chunk_scaled_dot_kkt_fwd_kernel)
        .other          chunk_scaled_dot_kkt_fwd_kernel,@"STO_CUDA_ENTRY STV_DEFAULT"
chunk_scaled_dot_kkt_fwd_kernel:
.text.chunk_scaled_dot_kkt_fwd_kernel:
[----:B------:R-:W1:Y:S01]  /*0000*/  LDC R1, c[0x0][0x28] ;  /* 0x00000a00ff017b82 */ /* 0x000e620000000800 */
[----:B------:R-:W2:Y:S07]  /*0010*/  S2R R8, SR_CTAID.Y ;  /* 0x0000000000087919 */ /* 0x000eae0000002600 */
[----:B------:R-:W3:Y:S01]  /*0020*/  LDC R0, c[0x0][0x230] ;  /* 0x00008c00ff007b82 */ /* 0x000ee20000000800 */
[----:B------:R-:W-:Y:S01]  /*0030*/  UMOV UR4, 0x400 ;  /* 0x0000040000047882 */ /* 0x000fe20000000000 */
[----:B------:R-:W-:Y:S01]  /*0040*/  ULDC.64 UR6, c[0x0][0x208] ;  /* 0x0000820000067ab9 */ /* 0x000fe20000000a00 */
[----:B------:R-:W4:Y:S01]  /*0050*/  S2R R105, SR_CTAID.X ;  /* 0x0000000000697919 */ /* 0x000f220000002500 */
[----:B------:R-:W-:Y:S01]  /*0060*/  PRMT R100, RZ, 0x7610, R100 ;  /* 0x00007610ff647816 */ /* 0x000fe20000000064 */
[----:B------:R-:W1:Y:S03]  /*0070*/  S2R R2, SR_TID.X ;  /* 0x0000000000027919 */ /* 0x000e660000002100 */
[----:B------:R-:W1:Y:S08]  /*0080*/  LDC.64 R4, c[0x0][0x220] ;  /* 0x00008800ff047b82 */ /* 0x000e700000000a00 */
[----:B------:R-:W1:Y:S08]  /*0090*/  LDC.64 R6, c[0x0][0x210] ;  /* 0x00008400ff067b82 */ /* 0x000e700000000a00 */
[----:B------:R-:W1:Y:S01]  /*00a0*/  S2UR UR5, SR_CgaCtaId ;  /* 0x00000000000579c3 */ /* 0x000e620000008800 */
[----:B--2---:R-:W-:-:S02]  /*00b0*/  LOP3.LUT R101, R8, 0xffe0, RZ, 0xc0, !PT ;  /* 0x0000ffe008657812 */ /* 0x004fc400078ec0ff */
[----:B------:R-:W-:Y:S01]  /*00c0*/  LOP3.LUT R102, R8, 0x1f, RZ, 0xc0, !PT ;  /* 0x0000001f08667812 */ /* 0x000fe200078ec0ff */
[----:B----4-:R-:W-:Y:S02]  /*00d0*/  IMAD.SHL.U32 R105, R105, 0x40, RZ ;  /* 0x0000004069697824 */ /* 0x010fe400078e00ff */
[----:B---3--:R-:W-:Y:S01]  /*00e0*/  IMAD R101, R101, R0, RZ ;  /* 0x0000000065657224 */ /* 0x008fe200078e02ff */
[--C-:B-1----:R-:W-:Y:S01]  /*00f0*/  SHF.R.U32.HI R11, RZ, 0x3, R2.reuse ;  /* 0x00000003ff0b7819 */ /* 0x102fe20000011602 */
[----:B------:R-:W-:Y:S01]  /*0100*/  IMAD.SHL.U32 R103, R2, 0x8, RZ ;  /* 0x0000000802677824 */ /* 0x000fe200078e00ff */
[----:B------:R-:W-:Y:S01]  /*0110*/  LOP3.LUT R9, R105, 0x3f, R2, 0xf8, !PT ;  /* 0x0000003f69097812 */ /* 0x000fe200078ef802 */
[C---:B------:R-:W-:Y:S01]  /*0120*/  IMAD.WIDE R4, R101.reuse, 0x2, R4 ;  /* 0x0000000265047825 */ /* 0x040fe200078e0204 */
[----:B------:R-:W-:Y:S02]  /*0130*/  LOP3.LUT R99, R101, 0x1f, R8, 0xf8, !PT ;  /* 0x0000001f65637812 */ /* 0x000fe400078ef808 */
[----:B------:R-:W-:-:S02]  /*0140*/  SHF.R.S32.HI R10, RZ, 0x1f, R105 ;  /* 0x0000001fff0a7819 */ /* 0x000fc40000011469 */
[----:B------:R-:W-:Y:S01]  /*0150*/  SGXT.U32 R8, R11, 0x3 ;  /* 0x000000030b08781a */ /* 0x000fe20000000000 */
[----:B------:R-:W-:Y:S01]  /*0160*/  IMAD.WIDE.U32 R4, R102, 0x2, R4 ;  /* 0x0000000266047825 */ /* 0x000fe200078e0004 */
[----:B------:R-:W-:Y:S01]  /*0170*/  ISETP.LT.U32.AND P6, PT, R9, R0, PT ;  /* 0x000000000900720c */ /* 0x000fe20003fc1070 */
[----:B------:R-:W-:Y:S01]  /*0180*/  ULEA UR4, UR5, UR4, 0x18 ;  /* 0x0000000405047291 */ /* 0x000fe2000f8ec03f */
[--C-:B------:R-:W-:Y:S01]  /*0190*/  LOP3.LUT R19, R105, 0x10, R8.reuse, 0xfe, !PT ;  /* 0x0000001069137812 */ /* 0x100fe200078efe08 */
[----:B------:R-:W-:Y:S01]  /*01a0*/  IMAD.SHL.U32 R3, R99, 0x80, RZ ;  /* 0x0000008063037824 */ /* 0x000fe200078e00ff */
[----:B------:R-:W-:Y:S02]  /*01b0*/  LEA R20, P0, R9, R4, 0x6 ;  /* 0x0000000409147211 */ /* 0x000fe400078030ff */
[----:B------:R-:W-:Y:S02]  /*01c0*/  LOP3.LUT R13, R105, 0x28, R8, 0xfe, !PT ;  /* 0x00000028690d7812 */ /* 0x000fe400078efe08 */
[----:B------:R-:W-:Y:S01]  /*01d0*/  LEA.HI.X R21, R9, R5, R10, 0x6, P0 ;  /* 0x0000000509157211 */ /* 0x000fe200000f340a */
[----:B------:R-:W-:Y:S01]  /*01e0*/  IMAD.WIDE R4, R3, 0x2, R6 ;  /* 0x0000000203047825 */ /* 0x000fe200078e0206 */
[----:B------:R-:W-:-:S02]  /*01f0*/  SHF.R.S32.HI R3, RZ, 0x1f, R0 ;  /* 0x0000001fff037819 */ /* 0x000fc40000011400 */
[C---:B------:R-:W-:Y:S02]  /*0200*/  ISETP.LT.U32.AND P3, PT, R19.reuse, R0, PT ;  /* 0x000000001300720c */ /* 0x040fe40003f61070 */
[-C--:B------:R-:W-:Y:S02]  /*0210*/  LEA R124, P1, R19, R4.reuse, 0xd ;  /* 0x00000004137c7211 */ /* 0x080fe400078268ff */
[----:B------:R-:W-:Y:S02]  /*0220*/  LOP3.LUT R23, R105, 0x8, R8, 0xfe, !PT ;  /* 0x0000000869177812 */ /* 0x000fe400078efe08 */
[----:B------:R-:W-:Y:S02]  /*0230*/  LEA.HI.X R125, R19, R5, R10, 0xd, P1 ;  /* 0x00000005137d7211 */ /* 0x000fe400008f6c0a */
[----:B------:R-:W-:Y:S02]  /*0240*/  LEA R118, P1, R13, R4, 0xd ;  /* 0x000000040d767211 */ /* 0x000fe400078268ff */
[----:B------:R-:W-:-:S02]  /*0250*/  ISETP.LT.U32.AND P4, PT, R23, R0, PT ;  /* 0x000000001700720c */ /* 0x000fc40003f81070 */
[----:B------:R-:W-:Y:S02]  /*0260*/  LEA.HI.X R119, R13, R5, R10, 0xd, P1 ;  /* 0x000000050d777211 */ /* 0x000fe400008f6c0a */
[----:B------:R-:W-:Y:S02]  /*0270*/  ISETP.GT.AND P1, PT, R105, -0x1, PT ;  /* 0xffffffff6900780c */ /* 0x000fe40003f24270 */
[----:B------:R-:W-:Y:S02]  /*0280*/  LOP3.LUT R25, R8, R105, RZ, 0xfc, !PT ;  /* 0x0000006908197212 */ /* 0x000fe400078efcff */
[CC--:B------:R-:W-:Y:S02]  /*0290*/  ISETP.LT.AND.EX P3, PT, R10.reuse, R3.reuse, P1, P3 ;  /* 0x000000030a00720c */ /* 0x0c0fe40000f61330 */
[----:B------:R-:W-:Y:S02]  /*02a0*/  ISETP.LT.AND.EX P6, PT, R10, R3, P1, P6 ;  /* 0x000000030a00720c */ /* 0x000fe40000fc1360 */
[----:B------:R-:W-:-:S02]  /*02b0*/  P2R R107, PR, RZ, 0x8 ;  /* 0x00000008ff6b7803 */ /* 0x000fc40000000000 */
[----:B------:R-:W-:Y:S02]  /*02c0*/  ISETP.LT.AND.EX P4, PT, R10, R3, P1, P4 ;  /* 0x000000030a00720c */ /* 0x000fe40000f81340 */
[----:B------:R-:W-:Y:S02]  /*02d0*/  ISETP.LT.U32.AND P5, PT, R25, R0, PT ;  /* 0x000000001900720c */ /* 0x000fe40003fa1070 */
[----:B------:R-:W-:Y:S02]  /*02e0*/  LEA R126, P0, R23, R4, 0xd ;  /* 0x00000004177e7211 */ /* 0x000fe400078068ff */
[----:B------:R-:W-:Y:S02]  /*02f0*/  P2R R110, PR, RZ, 0x40 ;  /* 0x00000040ff6e7803 */ /* 0x000fe40000000000 */
[----:B------:R-:W-:Y:S02]  /*0300*/  P2R R24, PR, RZ, 0x40 ;  /* 0x00000040ff187803 */ /* 0x000fe40000000000 */
[----:B------:R-:W-:-:S02]  /*0310*/  ISETP.NE.AND P6, PT, R107, RZ, PT ;  /* 0x000000ff6b00720c */ /* 0x000fc40003fc5270 */
[----:B------:R-:W-:Y:S02]  /*0320*/  P2R R108, PR, RZ, 0x10 ;  /* 0x00000010ff6c7803 */ /* 0x000fe40000000000 */
[----:B------:R-:W-:Y:S02]  /*0330*/  ISETP.LT.AND.EX P5, PT, R10, R3, P1, P5 ;  /* 0x000000030a00720c */ /* 0x000fe40000fa1350 */
[----:B------:R-:W-:Y:S02]  /*0340*/  LEA R128, P2, R25, R4, 0xd ;  /* 0x0000000419807211 */ /* 0x000fe400078468ff */
[----:B------:R-:W-:Y:S02]  /*0350*/  LEA.HI.X R127, R23, R5, R10, 0xd, P0 ;  /* 0x00000005177f7211 */ /* 0x000fe400000f6c0a */
[C-C-:B------:R-:W-:Y:S02]  /*0360*/  LOP3.LUT R17, R105.reuse, 0x18, R8.reuse, 0xfe, !PT ;  /* 0x0000001869117812 */ /* 0x140fe400078efe08 */
[----:B------:R-:W-:-:S02]  /*0370*/  LOP3.LUT R15, R105, 0x20, R8, 0xfe, !PT ;  /* 0x00000020690f7812 */ /* 0x000fc400078efe08 */
[----:B------:R-:W-:Y:S02]  /*0380*/  P2R R23, PR, RZ, 0x40 ;  /* 0x00000040ff177803 */ /* 0x000fe40000000000 */
[----:B------:R-:W-:Y:S02]  /*0390*/  ISETP.NE.AND P6, PT, R108, RZ, PT ;  /* 0x000000ff6c00720c */ /* 0x000fe40003fc5270 */
[----:B------:R-:W-:Y:S02]  /*03a0*/  P2R R109, PR, RZ, 0x20 ;  /* 0x00000020ff6d7803 */ /* 0x000fe40000000000 */
[----:B------:R-:W-:Y:S02]  /*03b0*/  LEA.HI.X R129, R25, R5, R10, 0xd, P2 ;  /* 0x0000000519817211 */ /* 0x000fe400010f6c0a */
[-C--:B------:R-:W-:Y:S02]  /*03c0*/  LEA R122, P2, R17, R4.reuse, 0xd ;  /* 0x00000004117a7211 */ /* 0x080fe400078468ff */
[----:B------:R-:W-:-:S02]  /*03d0*/  LEA R120, P0, R15, R4, 0xd ;  /* 0x000000040f787211 */ /* 0x000fc400078068ff */
[----:B------:R-:W-:Y:S02]  /*03e0*/  LOP3.LUT R9, R103, 0x38, R2, 0x48, !PT ;  /* 0x0000003867097812 */ /* 0x000fe400078e4802 */
[C-C-:B------:R-:W-:Y:S02]  /*03f0*/  LOP3.LUT R11, R105.reuse, 0x30, R8.reuse, 0xfe, !PT ;  /* 0x00000030690b7812 */ /* 0x140fe400078efe08 */
[----:B------:R-:W-:Y:S02]  /*0400*/  LOP3.LUT R7, R105, 0x38, R8, 0xfe, !PT ;  /* 0x0000003869077812 */ /* 0x000fe400078efe08 */
[----:B------:R-:W-:Y:S02]  /*0410*/  P2R R22, PR, RZ, 0x40 ;  /* 0x00000040ff167803 */ /* 0x000fe40000000000 */
[----:B------:R-:W-:Y:S02]  /*0420*/  ISETP.NE.AND P6, PT, R109, RZ, PT ;  /* 0x000000ff6d00720c */ /* 0x000fe40003fc5270 */
[----:B------:R-:W-:-:S02]  /*0430*/  LEA.HI.X R123, R17, R5, R10, 0xd, P2 ;  /* 0x00000005117b7211 */ /* 0x000fc400010f6c0a */
[-CC-:B------:R-:W-:Y:S02]  /*0440*/  LEA.HI.X R121, R15, R5.reuse, R10.reuse, 0xd, P0 ;  /* 0x000000050f797211 */ /* 0x180fe400000f6c0a */
[----:B------:R-:W-:Y:S02]  /*0450*/  LEA R9, R9, UR4, 0x1 ;  /* 0x0000000409097c11 */ /* 0x000fe4000f8e08ff */
[-C--:B------:R-:W-:Y:S02]  /*0460*/  LEA R116, P2, R11, R4.reuse, 0xd ;  /* 0x000000040b747211 */ /* 0x080fe400078468ff */
[----:B------:R-:W-:Y:S01]  /*0470*/  LEA R114, P0, R7, R4, 0xd ;  /* 0x0000000407727211 */ /* 0x000fe200078068ff */
[----:B------:R-:W-:Y:S01]  /*0480*/  IMAD R98, R8, 0x80, R9 ;  /* 0x0000008008627824 */ /* 0x000fe200078e0209 */
[----:B------:R-:W-:Y:S02]  /*0490*/  LOP3.LUT R19, R103, 0x38, RZ, 0xc0, !PT ;  /* 0x0000003867137812 */ /* 0x000fe400078ec0ff */
[----:B------:R-:W-:-:S02]  /*04a0*/  LEA.HI.X R117, R11, R5, R10, 0xd, P2 ;  /* 0x000000050b757211 */ /* 0x000fc400010f6c0a */
[----:B------:R-:W-:Y:S01]  /*04b0*/  LEA.HI.X R115, R7, R5, R10, 0xd, P0 ;  /* 0x0000000507737211 */ /* 0x000fe200000f6c0a */
[----:B------:R-:W-:Y:S01]  /*04c0*/  IMAD.WIDE.U32 R4, R19, 0x2, R128 ;  /* 0x0000000213047825 */ /* 0x000fe200078e0080 */
[-C--:B------:R-:W-:Y:S02]  /*04d0*/  ISETP.LT.U32.AND P4, PT, R7, R0.reuse, PT ;  /* 0x000000000700720c */ /* 0x080fe40003f81070 */
[----:B------:R-:W-:Y:S01]  /*04e0*/  ISETP.LT.U32.AND P2, PT, R17, R0, PT ;  /* 0x000000001100720c */ /* 0x000fe20003f41070 */
[C---:B------:R-:W-:Y:S01]  /*04f0*/  IMAD.WIDE.U32 R6, R19.reuse, 0x2, R126 ;  /* 0x0000000213067825 */ /* 0x040fe200078e007e */
[----:B------:R-:W-:Y:S01]  /*0500*/  @!PT LDS RZ, [RZ] ;  /* 0x00000000fffff984 */ /* 0x000fe20000000800 */
[----:B------:R-:W-:Y:S01]  /*0510*/  @!PT LDS RZ, [RZ] ;  /* 0x00000000fffff984 */ /* 0x000fe20000000800 */
[----:B------:R-:W-:Y:S01]  /*0520*/  @!PT LDS RZ, [RZ] ;  /* 0x00000000fffff984 */ /* 0x000fe20000000800 */
[----:B------:R1:W-:Y:S01]  /*0530*/  LDGSTS.E.BYPASS.128 [R98], desc[UR6][R4.64], P6 ;  /* 0x0000000004627fae */ /* 0x0003e2000b101c46 */
[----:B------:R-:W-:Y:S02]  /*0540*/  ISETP.NE.AND P6, PT, R22, RZ, PT ;  /* 0x000000ff1600720c */ /* 0x000fe40003fc5270 */
[----:B------:R-:W-:Y:S01]  /*0550*/  IMAD.WIDE.U32 R8, R19, 0x2, R124 ;  /* 0x0000000213087825 */ /* 0x000fe200078e007c */
[----:B------:R-:W-:-:S02]  /*0560*/  ISETP.LT.AND.EX P5, PT, R10, R3, P1, P2 ;  /* 0x000000030a00720c */ /* 0x000fc40000fa1320 */
[-C--:B------:R-:W-:Y:S01]  /*0570*/  ISETP.LT.U32.AND P0, PT, R15, R0.reuse, PT ;  /* 0x000000000f00720c */ /* 0x080fe20003f01070 */
[----:B------:R-:W-:Y:S01]  /*0580*/  IMAD.WIDE.U32 R14, R19, 0x2, R118 ;  /* 0x00000002130e7825 */ /* 0x000fe200078e0076 */
[-C--:B------:R-:W-:Y:S02]  /*0590*/  ISETP.LT.U32.AND P2, PT, R13, R0.reuse, PT ;  /* 0x000000000d00720c */ /* 0x080fe40003f41070 */
[----:B------:R-:W-:Y:S01]  /*05a0*/  ISETP.LT.U32.AND P3, PT, R11, R0, PT ;  /* 0x000000000b00720c */ /* 0x000fe20003f61070 */
[----:B------:R-:W-:Y:S01]  /*05b0*/  IMAD.WIDE.U32 R12, R19, 0x2, R120 ;  /* 0x00000002130c7825 */ /* 0x000fe200078e0078 */
[CC--:B------:R-:W-:Y:S02]  /*05c0*/  ISETP.LT.AND.EX P0, PT, R10.reuse, R3.reuse, P1, P0 ;  /* 0x000000030a00720c */ /* 0x0c0fe40000f01300 */
[----:B------:R2:W-:Y:S01]  /*05d0*/  LDGSTS.E.BYPASS.128 [R98+0x400], desc[UR6][R6.64], P6 ;  /* 0x0040000006627fae */ /* 0x0005e2000b101c46 */
[----:B------:R-:W-:Y:S01]  /*05e0*/  ISETP.NE.AND P6, PT, R23, RZ, PT ;  /* 0x000000ff1700720c */ /* 0x000fe20003fc5270 */
[----:B------:R-:W-:Y:S01]  /*05f0*/  IMAD.WIDE.U32 R16, R19, 0x2, R116 ;  /* 0x0000000213107825 */ /* 0x000fe200078e0074 */
[----:B------:R-:W-:-:S02]  /*0600*/  ISETP.LT.AND.EX P2, PT, R10, R3, P1, P2 ;  /* 0x000000030a00720c */ /* 0x000fc40000f41320 */
[CC--:B------:R-:W-:Y:S02]  /*0610*/  ISETP.LT.AND.EX P3, PT, R10.reuse, R3.reuse, P1, P3 ;  /* 0x000000030a00720c */ /* 0x0c0fe40000f61330 */
[----:B------:R-:W-:Y:S01]  /*0620*/  ISETP.LT.AND.EX P4, PT, R10, R3, P1, P4 ;  /* 0x000000030a00720c */ /* 0x000fe20000f81340 */
[C---:B------:R-:W-:Y:S01]  /*0630*/  IMAD.WIDE.U32 R10, R19.reuse, 0x2, R122 ;  /* 0x00000002130a7825 */ /* 0x040fe200078e007a */
[----:B-1----:R-:W-:Y:S02]  /*0640*/  SHF.R.S32.HI R5, RZ, 0x2, R2 ;  /* 0x00000002ff057819 */ /* 0x002fe40000011402 */
[----:B------:R-:W-:Y:S02]  /*0650*/  CS2R R48, SRZ ;  /* 0x0000000000307805 */ /* 0x000fe4000001ff00 */
[----:B------:R-:W-:Y:S01]  /*0660*/  P2R R104, PR, RZ, 0x1 ;  /* 0x00000001ff687803 */ /* 0x000fe20000000000 */
[----:B--2---:R-:W-:Y:S01]  /*0670*/  IMAD.SHL.U32 R6, R2, 0x40, RZ ;  /* 0x0000004002067824 */ /* 0x004fe200078e00ff */
[----:B------:R-:W-:Y:S01]  /*0680*/  P2R R106, PR, RZ, 0x20 ;  /* 0x00000020ff6a7803 */ /* 0x000fe20000000000 */
[----:B------:R-:W-:Y:S01]  /*0690*/  LDGSTS.E.BYPASS.128 [R98+0x800], desc[UR6][R8.64], P6 ;  /* 0x0080000008627fae */ /* 0x000fe2000b101c46 */
[----:B------:R-:W-:Y:S01]  /*06a0*/  ISETP.NE.AND P6, PT, R24, RZ, PT ;  /* 0x000000ff1800720c */ /* 0x000fe20003fc5270 */
[----:B------:R-:W-:Y:S01]  /*06b0*/  IMAD.WIDE.U32 R18, R19, 0x2, R114 ;  /* 0x0000000213127825 */ /* 0x000fe200078e0072 */
[----:B------:R-:W-:Y:S01]  /*06c0*/  LOP3.LUT R3, R2, 0x3, RZ, 0xc0, !PT ;  /* 0x0000000302037812 */ /* 0x000fe200078ec0ff */
[----:B------:R-:W-:Y:S04]  /*06d0*/  LDGSTS.E.BYPASS.128 [R98+0xc00], desc[UR6][R10.64], P5 ;  /* 0x00c000000a627fae */ /* 0x000fe8000a901c46 */
[----:B------:R-:W-:Y:S01]  /*06e0*/  IMAD R4, R3, 0x48, RZ ;  /* 0x0000004803047824 */ /* 0x000fe200078e02ff */
[----:B------:R-:W-:Y:S01]  /*06f0*/  SGXT R3, R5, 0x1 ;  /* 0x000000010503781a */ /* 0x000fe20000000200 */
[----:B------:R-:W-:Y:S03]  /*0700*/  LDGSTS.E.BYPASS.128 [R98+0x1000], desc[UR6][R12.64], P0 ;  /* 0x010000000c627fae */ /* 0x000fe60008101c46 */
[----:B------:R-:W-:Y:S01]  /*0710*/  LOP3.LUT R5, R4, 0x120, R3, 0x78, !PT ;  /* 0x0000012004057812 */ /* 0x000fe200078e7803 */
[----:B------:R-:W-:Y:S01]  /*0720*/  LDGSTS.E.BYPASS.128 [R98+0x1400], desc[UR6][R14.64], P2 ;  /* 0x014000000e627fae */ /* 0x000fe20009101c46 */
[----:B------:R-:W-:-:S02]  /*0730*/  LOP3.LUT R3, R2, 0x10, RZ, 0xc0, !PT ;  /* 0x0000001002037812 */ /* 0x000fc400078ec0ff */
[C---:B------:R-:W-:Y:S01]  /*0740*/  LOP3.LUT R6, R5.reuse, 0x200, R6, 0xf8, !PT ;  /* 0x0000020005067812 */ /* 0x040fe200078ef806 */
[----:B------:R-:W-:Y:S01]  /*0750*/  LDGSTS.E.BYPASS.128 [R98+0x1800], desc[UR6][R16.64], P3 ;  /* 0x0180000010627fae */ /* 0x000fe20009901c46 */
[----:B------:R-:W-:Y:S02]  /*0760*/  LOP3.LUT R4, R2, 0x20, RZ, 0xc0, !PT ;  /* 0x0000002002047812 */ /* 0x000fe400078ec0ff */
[----:B------:R-:W-:Y:S01]  /*0770*/  LOP3.LUT R5, R5, 0x18, R2, 0x78, !PT ;  /* 0x0000001805057812 */ /* 0x000fe200078e7802 */
[----:B------:R1:W-:Y:S01]  /*0780*/  LDGSTS.E.BYPASS.128 [R98+0x1c00], desc[UR6][R18.64], P4 ;  /* 0x01c0000012627fae */ /* 0x0003e2000a101c46 */
[----:B------:R-:W-:-:S03]  /*0790*/  SHF.R.U32.HI R3, RZ, 0x1, R3 ;  /* 0x00000001ff037819 */ /* 0x000fc60000011603 */
[----:B------:R-:W0:Y:S04]  /*07a0*/  LDGDEPBAR ;  /* 0x00000000000079af */ /* 0x000e280000000000 */
[----:B------:R2:W5:Y:S01]  /*07b0*/  @P6 LDG.E.U16 R100, desc[UR6][R20.64] ;  /* 0x0000000614646981 */ /* 0x000562000c1e1500 */
[----:B------:R-:W-:Y:S01]  /*07c0*/  LOP3.LUT R6, R6, R3, RZ, 0x3c, !PT ;  /* 0x0000000306067212 */ /* 0x000fe200078e3cff */
[----:B------:R-:W-:Y:S01]  /*07d0*/  IMAD R4, R4, 0x10, R5 ;  /* 0x0000001004047824 */ /* 0x000fe200078e0205 */
[----:B------:R-:W-:Y:S01]  /*07e0*/  CS2R R50, SRZ ;  /* 0x0000000000327805 */ /* 0x000fe2000001ff00 */
[----:B-1----:R-:W-:Y:S01]  /*07f0*/  IMAD.MOV.U32 R18, RZ, RZ, 0x40 ;  /* 0x00000040ff127424 */ /* 0x002fe200078e00ff */
[C---:B------:R-:W-:Y:S01]  /*0800*/  LOP3.LUT R7, R6.reuse, 0x30, RZ, 0x3c, !PT ;  /* 0x0000003006077812 */ /* 0x040fe200078e3cff */
[----:B------:R-:W-:Y:S01]  /*0810*/  IMAD.MOV.U32 R3, RZ, RZ, RZ ;  /* 0x000000ffff037224 */ /* 0x000fe200078e00ff */
[----:B------:R-:W-:-:S02]  /*0820*/  LOP3.LUT R8, R6, 0x410, RZ, 0x3c, !PT ;  /* 0x0000041006087812 */ /* 0x000fc400078e3cff */
[----:B------:R-:W-:Y:S02]  /*0830*/  CS2R R52, SRZ ;  /* 0x0000000000347805 */ /* 0x000fe4000001ff00 */
[C---:B------:R-:W-:Y:S02]  /*0840*/  LOP3.LUT R96, R4.reuse, 0x20, RZ, 0x3c, !PT ;  /* 0x0000002004607812 */ /* 0x040fe400078e3cff */
[----:B------:R-:W-:Y:S02]  /*0850*/  CS2R R54, SRZ ;  /* 0x0000000000367805 */ /* 0x000fe4000001ff00 */
[C---:B------:R-:W-:Y:S02]  /*0860*/  LOP3.LUT R83, R4.reuse, 0x420, RZ, 0x3c, !PT ;  /* 0x0000042004537812 */ /* 0x040fe400078e3cff */
[----:B------:R-:W-:Y:S02]  /*0870*/  CS2R R56, SRZ ;  /* 0x0000000000387805 */ /* 0x000fe4000001ff00 */
[----:B------:R-:W-:-:S02]  /*0880*/  LOP3.LUT R82, R4, 0x820, RZ, 0x3c, !PT ;  /* 0x0000082004527812 */ /* 0x000fc400078e3cff */
[----:B------:R-:W-:Y:S02]  /*0890*/  CS2R R58, SRZ ;  /* 0x00000000003a7805 */ /* 0x000fe4000001ff00 */
[C---:B------:R-:W-:Y:S02]  /*08a0*/  LOP3.LUT R81, R4.reuse, 0xc20, RZ, 0x3c, !PT ;  /* 0x00000c2004517812 */ /* 0x040fe400078e3cff */
[----:B------:R-:W-:Y:S02]  /*08b0*/  CS2R R60, SRZ ;  /* 0x00000000003c7805 */ /* 0x000fe4000001ff00 */
[----:B------:R-:W-:Y:S02]  /*08c0*/  LEA R97, R4, UR4, 0x1 ;  /* 0x0000000404617c11 */ /* 0x000fe4000f8e08ff */
[----:B------:R-:W-:Y:S02]  /*08d0*/  CS2R R62, SRZ ;  /* 0x00000000003e7805 */ /* 0x000fe4000001ff00 */
        /* <DEDUP_REMOVED lines=20> */
[----:B------:R-:W-:Y:S02]  /*0a20*/  LEA R80, R6, UR4, 0x1 ;  /* 0x0000000406507c11 */ /* 0x000fe4000f8e08ff */
[----:B------:R-:W-:Y:S02]  /*0a30*/  CS2R R40, SRZ ;  /* 0x0000000000287805 */ /* 0x000fe4000001ff00 */
[----:B------:R-:W-:Y:S02]  /*0a40*/  LEA R6, R7, UR4, 0x1 ;  /* 0x0000000407067c11 */ /* 0x000fe4000f8e08ff */
[----:B------:R-:W-:Y:S02]  /*0a50*/  CS2R R42, SRZ ;  /* 0x00000000002a7805 */ /* 0x000fe4000001ff00 */
[----:B------:R-:W-:-:S02]  /*0a60*/  LEA R7, R8, UR4, 0x1 ;  /* 0x0000000408077c11 */ /* 0x000fc4000f8e08ff */
[----:B------:R-:W-:Y:S02]  /*0a70*/  LEA R8, R9, UR4, 0x1 ;  /* 0x0000000409087c11 */ /* 0x000fe4000f8e08ff */
[----:B------:R-:W-:Y:S02]  /*0a80*/  LEA R9, R10, UR4, 0x1 ;  /* 0x000000040a097c11 */ /* 0x000fe4000f8e08ff */
[----:B------:R-:W-:Y:S02]  /*0a90*/  LEA R10, R11, UR4, 0x1 ;  /* 0x000000040b0a7c11 */ /* 0x000fe4000f8e08ff */
[----:B------:R-:W-:Y:S02]  /*0aa0*/  LEA R11, R12, UR4, 0x1 ;  /* 0x000000040c0b7c11 */ /* 0x000fe4000f8e08ff */
[----:B------:R-:W-:Y:S02]  /*0ab0*/  LEA R12, R13, UR4, 0x1 ;  /* 0x000000040d0c7c11 */ /* 0x000fe4000f8e08ff */
        /* <DEDUP_REMOVED lines=9> */
[----:B--2---:R-:W-:-:S13]  /*0b50*/  PLOP3.LUT P0, PT, PT, PT, PT, 0x80, 0x0 ;  /* 0x000000000000781c */ /* 0x004fda0003f0f070 */
.L_x_0:
[----:B------:R-:W-:-:S04]  /*0b60*/  DEPBAR.LE SB0, 0x0 ;  /* 0x000080000000791a */ /* 0x000fc80000000000 */
[----:B------:R-:W-:Y:S01]  /*0b70*/  BAR.SYNC.DEFER_BLOCKING 0x0 ;  /* 0x0000000000007b1d */ /* 0x000fe20000010000 */
[----:B------:R-:W-:Y:S02]  /*0b80*/  LOP3.LUT R16, R18, 0x38, R103, 0xf8, !PT ;  /* 0x0000003812107812 */ /* 0x000fe400078ef867 */
[----:B------:R-:W-:Y:S02]  /*0b90*/  ISETP.NE.AND P6, PT, R109, RZ, PT ;  /* 0x000000ff6d00720c */ /* 0x000fe40003fc5270 */
[C---:B------:R-:W-:Y:S01]  /*0ba0*/  SHF.L.U64.HI R111, R16.reuse, 0x1, R3 ;  /* 0x00000001106f7819 */ /* 0x040fe20000010203 */
[----:B------:R-:W-:Y:S01]  /*0bb0*/  IMAD.SHL.U32 R112, R16, 0x2, RZ ;  /* 0x0000000210707824 */ /* 0x000fe200078e00ff */
[----:B------:R-:W-:-:S04]  /*0bc0*/  SEL R113, RZ, 0x10, !P0 ;  /* 0x00000010ff717807 */ /* 0x000fc80004000000 */
[----:B------:R-:W-:Y:S02]  /*0bd0*/  IADD3 R130, P5, R112, R128, RZ ;  /* 0x0000008070827210 */ /* 0x000fe40007fbe0ff */
[----:B------:R-:W-:Y:S02]  /*0be0*/  SEL R132, R113, RZ, P6 ;  /* 0x000000ff71847207 */ /* 0x000fe40003000000 */
[----:B------:R-:W-:Y:S01]  /*0bf0*/  ISETP.NE.AND P6, PT, R104, RZ, PT ;  /* 0x000000ff6800720c */ /* 0x000fe20003fc5270 */
[----:B------:R-:W-:Y:S01]  /*0c00*/  IMAD.X R131, R111, 0x1, R129, P5 ;  /* 0x000000016f837824 */ /* 0x000fe200028e0681 */
[----:B------:R-:W-:Y:S01]  /*0c10*/  ISETP.NE.U32.AND P5, PT, R132, RZ, PT ;  /* 0x000000ff8400720c */ /* 0x000fe20003fa5070 */
[----:B------:R-:W-:Y:S04]  /*0c20*/  LDSM.16.M88.4 R32, [R97] ;  /* 0x000000006120783b */ /* 0x000fe80000000200 */
[----:B------:R-:W-:Y:S04]  /*0c30*/  LDSM.16.M88.4 R16, [R97+0x800] ;  /* 0x000800006110783b */ /* 0x000fe80000000200 */
[----:B------:R-:W1:Y:S04]  /*0c40*/  LDSM.16.M88.4 R24, [R80+0x1000] ;  /* 0x001000005018783b */ /* 0x000e680000000200 */
[----:B------:R-:W2:Y:S04]  /*0c50*/  LDSM.16.M88.4 R20, [R97+0x1000] ;  /* 0x001000006114783b */ /* 0x000ea80000000200 */
[----:B------:R-:W3:Y:S04]  /*0c60*/  LDSM.16.M88.4 R84, [R80] ;  /* 0x000000005054783b */ /* 0x000ee80000000200 */
[----:B------:R-:W4:Y:S04]  /*0c70*/  LDSM.16.M88.4 R28, [R80+0x800] ;  /* 0x00080000501c783b */ /* 0x000f280000000200 */
[----:B------:R-:W3:Y:S04]  /*0c80*/  LDSM.16.M88.4 R44, [R80+0x1800] ;  /* 0x00180000502c783b */ /* 0x000ee80000000200 */
[----:B------:R-:W-:Y:S04]  /*0c90*/  LDSM.16.M88.4 R92, [R4] ;  /* 0x00000000045c783b */ /* 0x000fe80000000200 */
[----:B------:R-:W-:Y:S01]  /*0ca0*/  LDSM.16.M88.4 R88, [R7] ;  /* 0x000000000758783b */ /* 0x000fe20000000200 */
[C---:B-1----:R-:W-:Y:S06]  /*0cb0*/  HMMA.16816.F32.BF16 R60, R24.reuse, R32, R60 ;  /* 0x00000020183c723c */ /* 0x042fec000004183c */
[C---:B------:R-:W-:Y:S06]  /*0cc0*/  HMMA.16816.F32.BF16 R64, R24.reuse, R16, R64 ;  /* 0x000000101840723c */ /* 0x040fec0000041840 */
[----:B--2---:R-:W-:Y:S01]  /*0cd0*/  HMMA.16816.F32.BF16 R68, R24, R20, R68 ;  /* 0x000000141844723c */ /* 0x004fe20000041844 */
[----:B------:R-:W1:Y:S05]  /*0ce0*/  LDSM.16.M88.4 R24, [R97+0x1800] ;  /* 0x001800006118783b */ /* 0x000e6a0000000200 */
[-C--:B---3--:R-:W-:Y:S01]  /*0cf0*/  HMMA.16816.F32.BF16 R48, R84, R32.reuse, R48 ;  /* 0x000000205430723c */ /* 0x088fe20000041830 */
[----:B------:R-:W2:Y:S05]  /*0d00*/  LDSM.16.M88.4 R84, [R10] ;  /* 0x000000000a54783b */ /* 0x000eaa0000000200 */
[C---:B----4-:R-:W-:Y:S06]  /*0d10*/  HMMA.16816.F32.BF16 R52, R28.reuse, R32, R52 ;  /* 0x000000201c34723c */ /* 0x050fec0000041834 */
[----:B------:R-:W-:Y:S01]  /*0d20*/  HMMA.16816.F32.BF16 R56, R28, R16, R56 ;  /* 0x000000101c38723c */ /* 0x000fe20000041838 */
[----:B------:R-:W3:Y:S05]  /*0d30*/  LDSM.16.M88.4 R28, [R13] ;  /* 0x000000000d1c783b */ /* 0x000eea0000000200 */
[C---:B------:R-:W-:Y:S06]  /*0d40*/  HMMA.16816.F32.BF16 R72, R44.reuse, R32, R72 ;  /* 0x000000202c48723c */ /* 0x040fec0000041848 */
[C---:B------:R-:W-:Y:S06]  /*0d50*/  HMMA.16816.F32.BF16 R76, R44.reuse, R16, R76 ;  /* 0x000000102c4c723c */ /* 0x040fec000004184c */
[C---:B------:R-:W-:Y:S06]  /*0d60*/  HMMA.16816.F32.BF16 R36, R44.reuse, R20, R36 ;  /* 0x000000142c24723c */ /* 0x040fec0000041824 */
[----:B-1----:R-:W-:Y:S06]  /*0d70*/  HMMA.16816.F32.BF16 R40, R44, R24, R40 ;  /* 0x000000182c28723c */ /* 0x002fec0000041828 */
[-C--:B------:R-:W-:Y:S01]  /*0d80*/  HMMA.16816.F32.BF16 R48, R92, R34.reuse, R48 ;  /* 0x000000225c30723c */ /* 0x080fe20000041830 */
[----:B------:R-:W-:Y:S05]  /*0d90*/  LDSM.16.M88.4 R92, [R5] ;  /* 0x00000000055c783b */ /* 0x000fea0000000200 */
[C---:B------:R-:W-:Y:S06]  /*0da0*/  HMMA.16816.F32.BF16 R52, R88.reuse, R34, R52 ;  /* 0x000000225834723c */ /* 0x040fec0000041834 */
[----:B------:R-:W-:Y:S01]  /*0db0*/  HMMA.16816.F32.BF16 R56, R88, R18, R56 ;  /* 0x000000125838723c */ /* 0x000fe20000041838 */
[----:B------:R-:W-:Y:S05]  /*0dc0*/  LDSM.16.M88.4 R88, [R8] ;  /* 0x000000000858783b */ /* 0x000fea0000000200 */
[C---:B--2---:R-:W-:Y:S06]  /*0dd0*/  HMMA.16816.F32.BF16 R60, R84.reuse, R34, R60 ;  /* 0x00000022543c723c */ /* 0x044fec000004183c */
[C---:B------:R-:W-:Y:S06]  /*0de0*/  HMMA.16816.F32.BF16 R64, R84.reuse, R18, R64 ;  /* 0x000000125440723c */ /* 0x040fec0000041840 */
[----:B------:R-:W-:Y:S01]  /*0df0*/  HMMA.16816.F32.BF16 R68, R84, R22, R68 ;  /* 0x000000165444723c */ /* 0x000fe20000041844 */
[----:B------:R-:W-:Y:S05]  /*0e00*/  LDSM.16.M88.4 R84, [R11] ;  /* 0x000000000b54783b */ /* 0x000fea0000000200 */
[C---:B---3--:R-:W-:Y:S01]  /*0e10*/  HMMA.16816.F32.BF16 R72, R28.reuse, R34, R72 ;  /* 0x000000221c48723c */ /* 0x048fe20000041848 */
[----:B------:R-:W1:Y:S05]  /*0e20*/  LDSM.16.M88.4 R32, [R96] ;  /* 0x000000006020783b */ /* 0x000e6a0000000200 */
[C---:B------:R-:W-:Y:S01]  /*0e30*/  HMMA.16816.F32.BF16 R44, R28.reuse, R18, R76 ;  /* 0x000000121c2c723c */ /* 0x040fe2000004184c */
[----:B------:R-:W2:Y:S04]  /*0e40*/  LDSM.16.M88.4 R76, [R83] ;  /* 0x00000000534c783b */ /* 0x000ea80000000200 */
[----:B------:R-:W3:Y:S01]  /*0e50*/  LDSM.16.M88.4 R16, [R82] ;  /* 0x000000005210783b */ /* 0x000ee20000000200 */
[C---:B------:R-:W-:Y:S03]  /*0e60*/  HMMA.16816.F32.BF16 R36, R28.reuse, R22, R36 ;  /* 0x000000161c24723c */ /* 0x040fe60000041824 */
[----:B------:R-:W-:Y:S03]  /*0e70*/  LDSM.16.M88.4 R20, [R81] ;  /* 0x000000005114783b */ /* 0x000fe60000000200 */
[----:B------:R-:W-:Y:S01]  /*0e80*/  HMMA.16816.F32.BF16 R24, R28, R26, R40 ;  /* 0x0000001a1c18723c */ /* 0x000fe20000041828 */
[----:B------:R-:W-:Y:S04]  /*0e90*/  LDSM.16.M88.4 R28, [R12] ;  /* 0x000000000c1c783b */ /* 0x000fe80000000200 */
[----:B------:R-:W-:Y:S01]  /*0ea0*/  LDSM.16.M88.4 R40, [R15] ;  /* 0x000000000f28783b */ /* 0x000fe20000000200 */
[-C--:B-1----:R-:W-:Y:S03]  /*0eb0*/  HMMA.16816.F32.BF16 R48, R92, R32.reuse, R48 ;  /* 0x000000205c30723c */ /* 0x082fe60000041830 */
[----:B------:R-:W1:Y:S03]  /*0ec0*/  LDSM.16.M88.4 R92, [R14] ;  /* 0x000000000e5c783b */ /* 0x000e660000000200 */
[C---:B------:R-:W-:Y:S06]  /*0ed0*/  HMMA.16816.F32.BF16 R52, R88.reuse, R32, R52 ;  /* 0x000000205834723c */ /* 0x040fec0000041834 */
[----:B--2---:R-:W-:Y:S01]  /*0ee0*/  HMMA.16816.F32.BF16 R56, R88, R76, R56 ;  /* 0x0000004c5838723c */ /* 0x004fe20000041838 */
[----:B------:R-:W-:Y:S05]  /*0ef0*/  LDSM.16.M88.4 R88, [R6] ;  /* 0x000000000658783b */ /* 0x000fea0000000200 */
[C---:B------:R-:W-:Y:S06]  /*0f00*/  HMMA.16816.F32.BF16 R60, R84.reuse, R32, R60 ;  /* 0x00000020543c723c */ /* 0x040fec000004183c */
[C---:B------:R-:W-:Y:S06]  /*0f10*/  HMMA.16816.F32.BF16 R64, R84.reuse, R76, R64 ;  /* 0x0000004c5440723c */ /* 0x040fec0000041840 */
[----:B---3--:R-:W-:Y:S01]  /*0f20*/  HMMA.16816.F32.BF16 R68, R84, R16, R68 ;  /* 0x000000105444723c */ /* 0x008fe20000041844 */
[----:B------:R-:W2:Y:S01]  /*0f30*/  LDSM.16.M88.4 R84, [R9] ;  /* 0x000000000954783b */ /* 0x000ea20000000200 */
[----:B------:R-:W-:Y:S04]  /*0f40*/  BAR.SYNC.DEFER_BLOCKING 0x0 ;  /* 0x0000000000007b1d */ /* 0x000fe80000010000 */
[C---:B-1----:R-:W-:Y:S06]  /*0f50*/  HMMA.16816.F32.BF16 R72, R92.reuse, R32, R72 ;  /* 0x000000205c48723c */ /* 0x042fec0000041848 */
[C---:B------:R-:W-:Y:S06]  /*0f60*/  HMMA.16816.F32.BF16 R44, R92.reuse, R76, R44 ;  /* 0x0000004c5c2c723c */ /* 0x040fec000004182c */
[----:B------:R-:W-:Y:S01]  /*0f70*/  HMMA.16816.F32.BF16 R36, R92, R16, R36 ;  /* 0x000000105c24723c */ /* 0x000fe20000041824 */
[----:B------:R-:W-:Y:S01]  /*0f80*/  @!PT LDS RZ, [RZ] ;  /* 0x00000000fffff984 */ /* 0x000fe20000000800 */
[----:B------:R-:W-:Y:S01]  /*0f90*/  @!PT LDS RZ, [RZ] ;  /* 0x00000000fffff984 */ /* 0x000fe20000000800 */
[----:B------:R-:W-:Y:S01]  /*0fa0*/  @!PT LDS RZ, [RZ] ;  /* 0x00000000fffff984 */ /* 0x000fe20000000800 */
[----:B------:R1:W-:Y:S01]  /*0fb0*/  LDGSTS.E.BYPASS.128 [R98], desc[UR6][R130.64], P5 ;  /* 0x0000000082627fae */ /* 0x0003e2000a901c46 */
[----:B------:R-:W-:-:S04]  /*0fc0*/  IADD3 R134, P5, R112, R126, RZ ;  /* 0x0000007e70867210 */ /* 0x000fc80007fbe0ff */
[----:B------:R-:W-:Y:S01]  /*0fd0*/  HMMA.16816.F32.BF16 R24, R92, R20, R24 ;  /* 0x000000145c18723c */ /* 0x000fe20000041818 */
[----:B------:R-:W-:Y:S01]  /*0fe0*/  IMAD.X R135, R111, 0x1, R127, P5 ;  /* 0x000000016f877824 */ /* 0x000fe200028e067f */
[----:B------:R-:W-:-:S04]  /*0ff0*/  ISETP.NE.AND P5, PT, R108, RZ, PT ;  /* 0x000000ff6c00720c */ /* 0x000fc80003fa5270 */
[----:B------:R-:W-:Y:S01]  /*1000*/  HMMA.16816.F32.BF16 R64, R28, R78, R64 ;  /* 0x0000004e1c40723c */ /* 0x000fe20000041840 */
[----:B------:R-:W-:-:S05]  /*1010*/  SEL R132, R113, RZ, P5 ;  /* 0x000000ff71847207 */ /* 0x000fca0002800000 */
[----:B--2---:R-:W-:Y:S01]  /*1020*/  HMMA.16816.F32.BF16 R56, R84, R78, R56 ;  /* 0x0000004e5438723c */ /* 0x004fe20000041838 */
[----:B------:R-:W-:-:S05]  /*1030*/  ISETP.NE.U32.AND P5, PT, R132, RZ, PT ;  /* 0x000000ff8400720c */ /* 0x000fca0003fa5070 */
[C---:B------:R-:W-:Y:S06]  /*1040*/  HMMA.16816.F32.BF16 R72, R40.reuse, R34, R72 ;  /* 0x000000222848723c */ /* 0x040fec0000041848 */
[----:B------:R-:W-:Y:S02]  /*1050*/  HMMA.16816.F32.BF16 R76, R40, R78, R44 ;  /* 0x0000004e284c723c */ /* 0x000fe4000004182c */
[----:B------:R2:W-:Y:S01]  /*1060*/  LDGSTS.E.BYPASS.128 [R98+0x400], desc[UR6][R134.64], P5 ;  /* 0x0040000086627fae */ /* 0x0005e2000a901c46 */
[----:B------:R-:W-:-:S03]  /*1070*/  IADD3 R132, P5, R112, R124, RZ ;  /* 0x0000007c70847210 */ /* 0x000fc60007fbe0ff */
[----:B------:R-:W-:Y:S02]  /*1080*/  HMMA.16816.F32.BF16 R36, R40, R18, R36 ;  /* 0x000000122824723c */ /* 0x000fe40000041824 */
[----:B------:R-:W-:Y:S01]  /*1090*/  IMAD.X R133, R111, 0x1, R125, P5 ;  /* 0x000000016f857824 */ /* 0x000fe200028e067d */
[----:B------:R-:W-:-:S03]  /*10a0*/  ISETP.NE.AND P5, PT, R107, RZ, PT ;  /* 0x000000ff6b00720c */ /* 0x000fc60003fa5270 */
[----:B------:R-:W-:Y:S01]  /*10b0*/  HMMA.16816.F32.BF16 R48, R88, R34, R48 ;  /* 0x000000225830723c */ /* 0x000fe20000041830 */
[----:B------:R-:W-:-:S04]  /*10c0*/  SEL R136, R113, RZ, P5 ;  /* 0x000000ff71887207 */ /* 0x000fc80002800000 */
[----:B------:R-:W-:Y:S01]  /*10d0*/  ISETP.NE.U32.AND P5, PT, R136, RZ, PT ;  /* 0x000000ff8800720c */ /* 0x000fe20003fa5070 */
[-C--:B------:R-:W-:Y:S06]  /*10e0*/  HMMA.16816.F32.BF16 R52, R84, R34.reuse, R52 ;  /* 0x000000225434723c */ /* 0x080fec0000041834 */
[C---:B------:R-:W-:Y:S06]  /*10f0*/  HMMA.16816.F32.BF16 R60, R28.reuse, R34, R60 ;  /* 0x000000221c3c723c */ /* 0x040fec000004183c */
[----:B------:R3:W-:Y:S01]  /*1100*/  LDGSTS.E.BYPASS.128 [R98+0x800], desc[UR6][R132.64], P5 ;  /* 0x0080000084627fae */ /* 0x0007e2000a901c46 */
[----:B-1----:R-:W-:Y:S01]  /*1110*/  IADD3 R130, P5, R112, R122, RZ ;  /* 0x0000007a70827210 */ /* 0x002fe20007fbe0ff */
[----:B------:R-:W-:Y:S04]  /*1120*/  HMMA.16816.F32.BF16 R68, R28, R18, R68 ;  /* 0x000000121c44723c */ /* 0x000fe80000041844 */
[----:B------:R-:W-:Y:S01]  /*1130*/  IMAD.X R131, R111, 0x1, R123, P5 ;  /* 0x000000016f837824 */ /* 0x000fe200028e067b */
[----:B------:R-:W-:Y:S01]  /*1140*/  ISETP.NE.AND P5, PT, R106, RZ, PT ;  /* 0x000000ff6a00720c */ /* 0x000fe20003fa5270 */
[----:B------:R-:W-:Y:S01]  /*1150*/  HMMA.16816.F32.BF16 R40, R40, R22, R24 ;  /* 0x000000162828723c */ /* 0x000fe20000041818 */
[----:B------:R-:W-:-:S02]  /*1160*/  IMAD.MOV.U32 R18, RZ, RZ, 0x80 ;  /* 0x00000080ff127424 */ /* 0x000fc400078e00ff */
[----:B------:R-:W-:-:S04]  /*1170*/  SEL R136, R113, RZ, P5 ;  /* 0x000000ff71887207 */ /* 0x000fc80002800000 */
[----:B------:R-:W-:Y:S02]  /*1180*/  ISETP.NE.U32.AND P5, PT, R136, RZ, PT ;  /* 0x000000ff8800720c */ /* 0x000fe40003fa5070 */
[----:B------:R-:W-:-:S11]  /*1190*/  SEL R136, R113, RZ, P6 ;  /* 0x000000ff71887207 */ /* 0x000fd60003000000 */
[----:B------:R1:W-:Y:S01]  /*11a0*/  LDGSTS.E.BYPASS.128 [R98+0xc00], desc[UR6][R130.64], P5 ;  /* 0x00c0000082627fae */ /* 0x0003e2000a901c46 */
[----:B--2---:R-:W-:-:S05]  /*11b0*/  IADD3 R134, P5, R112, R120, RZ ;  /* 0x0000007870867210 */ /* 0x004fca0007fbe0ff */
[----:B------:R-:W-:Y:S01]  /*11c0*/  IMAD.X R135, R111, 0x1, R121, P5 ;  /* 0x000000016f877824 */ /* 0x000fe200028e0679 */
[----:B------:R-:W-:Y:S02]  /*11d0*/  ISETP.NE.U32.AND P5, PT, R136, RZ, PT ;  /* 0x000000ff8800720c */ /* 0x000fe40003fa5070 */
[----:B------:R-:W-:-:S11]  /*11e0*/  SEL R136, R113, RZ, P2 ;  /* 0x000000ff71887207 */ /* 0x000fd60001000000 */
[----:B------:R2:W-:Y:S01]  /*11f0*/  LDGSTS.E.BYPASS.128 [R98+0x1000], desc[UR6][R134.64], P5 ;  /* 0x0100000086627fae */ /* 0x0005e2000a901c46 */
[----:B---3--:R-:W-:-:S05]  /*1200*/  IADD3 R132, P5, R112, R118, RZ ;  /* 0x0000007670847210 */ /* 0x008fca0007fbe0ff */
[----:B------:R-:W-:Y:S01]  /*1210*/  IMAD.X R133, R111, 0x1, R119, P5 ;  /* 0x000000016f857824 */ /* 0x000fe200028e0677 */
[----:B------:R-:W-:Y:S02]  /*1220*/  ISETP.NE.U32.AND P5, PT, R136, RZ, PT ;  /* 0x000000ff8800720c */ /* 0x000fe40003fa5070 */
[C---:B------:R-:W-:Y:S02]  /*1230*/  SEL R136, R113.reuse, RZ, P3 ;  /* 0x000000ff71887207 */ /* 0x040fe40001800000 */
[----:B------:R-:W-:-:S09]  /*1240*/  SEL R113, R113, RZ, P4 ;  /* 0x000000ff71717207 */ /* 0x000fd20002000000 */
[----:B------:R2:W-:Y:S01]  /*1250*/  LDGSTS.E.BYPASS.128 [R98+0x1400], desc[UR6][R132.64], P5 ;  /* 0x0140000084627fae */ /* 0x0005e2000a901c46 */
[C---:B-1----:R-:W-:Y:S02]  /*1260*/  IADD3 R130, P5, R112.reuse, R116, RZ ;  /* 0x0000007470827210 */ /* 0x042fe40007fbe0ff */
[----:B------:R-:W-:-:S03]  /*1270*/  IADD3 R112, P6, R112, R114, RZ ;  /* 0x0000007270707210 */ /* 0x000fc60007fde0ff */
[----:B------:R-:W-:Y:S01]  /*1280*/  IMAD.X R131, R111, 0x1, R117, P5 ;  /* 0x000000016f837824 */ /* 0x000fe200028e0675 */
[----:B------:R-:W-:-:S13]  /*1290*/  ISETP.NE.U32.AND P5, PT, R136, RZ, PT ;  /* 0x000000ff8800720c */ /* 0x000fda0003fa5070 */
[----:B------:R2:W-:Y:S01]  /*12a0*/  LDGSTS.E.BYPASS.128 [R98+0x1800], desc[UR6][R130.64], P5 ;  /* 0x0180000082627fae */ /* 0x0005e2000a901c46 */
[----:B------:R-:W-:Y:S01]  /*12b0*/  ISETP.NE.U32.AND P5, PT, R113, RZ, PT ;  /* 0x000000ff7100720c */ /* 0x000fe20003fa5070 */
[----:B------:R-:W-:-:S12]  /*12c0*/  IMAD.X R113, R111, 0x1, R115, P6 ;  /* 0x000000016f717824 */ /* 0x000fd800030e0673 */
[----:B------:R2:W-:Y:S01]  /*12d0*/  LDGSTS.E.BYPASS.128 [R98+0x1c00], desc[UR6][R112.64], P5 ;  /* 0x01c0000070627fae */ /* 0x0005e2000a901c46 */
[----:B------:R-:W-:Y:S02]  /*12e0*/  PLOP3.LUT P5, PT, P0, PT, PT, 0x80, 0x0 ;  /* 0x000000000000781c */ /* 0x000fe400007af070 */
[----:B------:R-:W-:Y:S01]  /*12f0*/  PLOP3.LUT P0, PT, PT, PT, PT, 0x8, 0x0 ;  /* 0x000000000000781c */ /* 0x000fe20003f0e170 */
[----:B------:R-:W0:Y:S10]  /*1300*/  LDGDEPBAR ;  /* 0x00000000000079af */ /* 0x000e340000000000 */
[----:B--2---:R-:W-:Y:S05]  /*1310*/  @P5 BRA `(.L_x_0) ;  /* 0xfffffff800105947 */ /* 0x004fea000383ffff */
[----:B------:R-:W1:Y:S01]  /*1320*/  LDC.64 R4, c[0x0][0x218] ;  /* 0x00008600ff047b82 */ /* 0x000e620000000a00 */
[----:B------:R-:W-:-:S04]  /*1330*/  DEPBAR.LE SB0, 0x0 ;  /* 0x000080000000791a */ /* 0x000fc80000000000 */
[----:B------:R-:W-:Y:S02]  /*1340*/  SHF.R.S32.HI R6, RZ, 0x1f, R101 ;  /* 0x0000001fff067819 */ /* 0x000fe40000011465 */
[----:B------:R-:W-:Y:S02]  /*1350*/  LOP3.LUT R7, R105, 0x3f, R2, 0xf8, !PT ;  /* 0x0000003f69077812 */ /* 0x000fe400078ef802 */
[----:B------:R-:W-:Y:S02]  /*1360*/  ISETP.NE.AND P6, PT, R110, RZ, PT ;  /* 0x000000ff6e00720c */ /* 0x000fe40003fc5270 */
[----:B------:R-:W-:Y:S02]  /*1370*/  SHF.R.S32.HI R8, RZ, 0x1f, R105 ;  /* 0x0000001fff087819 */ /* 0x000fe40000011469 */
[----:B------:R-:W-:Y:S02]  /*1380*/  P2R R103, PR, RZ, 0x2 ;  /* 0x00000002ff677803 */ /* 0x000fe40000000000 */
[----:B------:R-:W-:Y:S01]  /*1390*/  SHF.L.U64.HI R8, R7, 0x5, R8 ;  /* 0x0000000507087819 */ /* 0x000fe20000010208 */
[----:B------:R-:W-:Y:S01]  /*13a0*/  BAR.SYNC.DEFER_BLOCKING 0x0 ;  /* 0x0000000000007b1d */ /* 0x000fe20000010000 */
[----:B-1----:R-:W-:-:S04]  /*13b0*/  LEA R3, P0, R101, R4, 0x2 ;  /* 0x0000000465037211 */ /* 0x002fc800078010ff */
[----:B------:R-:W-:Y:S01]  /*13c0*/  LEA.HI.X R5, R101, R5, R6, 0x2, P0 ;  /* 0x0000000565057211 */ /* 0x000fe200000f1406 */
[----:B------:R-:W-:Y:S01]  /*13d0*/  IMAD.SHL.U32 R6, R7, 0x20, RZ ;  /* 0x0000002007067824 */ /* 0x000fe200078e00ff */
[----:B------:R-:W-:Y:S01]  /*13e0*/  LEA R4, P0, R102, R3, 0x2 ;  /* 0x0000000366047211 */ /* 0x000fe200078010ff */
[----:B------:R-:W-:-:S04]  /*13f0*/  IMAD.MOV.U32 R3, RZ, RZ, RZ ;  /* 0x000000ffff037224 */ /* 0x000fc800078e00ff */
[----:B------:R-:W-:Y:S01]  /*1400*/  IMAD.X R5, RZ, RZ, R5, P0 ;  /* 0x000000ffff057224 */ /* 0x000fe200000e0605 */
[----:B------:R-:W-:-:S04]  /*1410*/  LEA R4, P0, R6, R4, 0x2 ;  /* 0x0000000406047211 */ /* 0x000fc800078010ff */
[----:B------:R-:W-:-:S05]  /*1420*/  LEA.HI.X R5, R6, R5, R8, 0x2, P0 ;  /* 0x0000000506057211 */ /* 0x000fca00000f1408 */
[----:B------:R-:W2:Y:S01]  /*1430*/  @P6 LDG.E R3, desc[UR6][R4.64] ;  /* 0x0000000604036981 */ /* 0x000ea2000c1e1900 */
[C---:B------:R-:W-:Y:S01]  /*1440*/  LOP3.LUT R35, R2.reuse, 0x3f, RZ, 0xc0, !PT ;  /* 0x0000003f02237812 */ /* 0x040fe200078ec0ff */
[C---:B------:R-:W-:Y:S01]  /*1450*/  IMAD.SHL.U32 R28, R2.reuse, 0x2, RZ ;  /* 0x00000002021c7824 */ /* 0x040fe200078e00ff */
[----:B------:R-:W-:Y:S02]  /*1460*/  SHF.R.U32.HI R30, RZ, 0x2, R2 ;  /* 0x00000002ff1e7819 */ /* 0x000fe40000011602 */
[----:B------:R-:W-:Y:S02]  /*1470*/  LEA R10, R35, UR4, 0x2 ;  /* 0x00000004230a7c11 */ /* 0x000fe4000f8e10ff */
[----:B------:R-:W-:Y:S02]  /*1480*/  LOP3.LUT R14, R2, 0x10, RZ, 0xc0, !PT ;  /* 0x00000010020e7812 */ /* 0x000fe400078ec0ff */
[----:B------:R-:W-:Y:S02]  /*1490*/  SGXT.U32 R30, R30, 0x2 ;  /* 0x000000021e1e781a */ /* 0x000fe40000000000 */
[----:B------:R-:W-:-:S02]  /*14a0*/  SHF.R.U32.HI R14, RZ, 0x2, R14 ;  /* 0x00000002ff0e7819 */ /* 0x000fc4000001160e */
[----:B------:R-:W-:Y:S02]  /*14b0*/  LOP3.LUT R9, R2, 0x20, RZ, 0xc0, !PT ;  /* 0x0000002002097812 */ /* 0x000fe400078ec0ff */
[----:B------:R-:W-:Y:S02]  /*14c0*/  LOP3.LUT R30, R30, R14, RZ, 0xfc, !PT ;  /* 0x0000000e1e1e7212 */ /* 0x000fe400078efcff */
[----:B------:R-:W-:Y:S02]  /*14d0*/  SHF.R.U32.HI R9, RZ, 0x2, R9 ;  /* 0x00000002ff097819 */ /* 0x000fe40000011609 */
[----:B------:R-:W-:Y:S02]  /*14e0*/  LEA R45, R30, UR4, 0x2 ;  /* 0x000000041e2d7c11 */ /* 0x000fe4000f8e10ff */
[C---:B------:R-:W-:Y:S01]  /*14f0*/  LOP3.LUT R28, R9.reuse, 0x6, R28, 0xf8, !PT ;  /* 0x00000006091c7812 */ /* 0x040fe200078ef81c */
[----:B------:R-:W-:-:S03]  /*1500*/  IMAD.IADD R89, R9, 0x1, R14 ;  /* 0x0000000109597824 */ /* 0x000fc600078e020e */
[----:B------:R-:W-:Y:S02]  /*1510*/  LEA R34, R28, UR4, 0x2 ;  /* 0x000000041c227c11 */ /* 0x000fe4000f8e10ff */
[----:B------:R-:W-:Y:S02]  /*1520*/  LEA R84, R89, UR4, 0x1 ;  /* 0x0000000459547c11 */ /* 0x000fe4000f8e08ff */
[----:B------:R-:W-:-:S03]  /*1530*/  ISETP.GT.U32.AND P1, PT, R30, R28, PT ;  /* 0x0000001c1e00720c */ /* 0x000fc60003f24070 */
[----:B------:R-:W-:Y:S01]  /*1540*/  IMAD R89, R89, 0x2, R84 ;  /* 0x0000000259597824 */ /* 0x000fe200078e0254 */
[----:B--2---:R-:W-:Y:S01]  /*1550*/  STS [R10], R3 ;  /* 0x000000030a007388 */ /* 0x004fe20000000800 */
[----:B------:R-:W-:Y:S06]  /*1560*/  BAR.SYNC.DEFER_BLOCKING 0x0 ;  /* 0x0000000000007b1d */ /* 0x000fec0000010000 */
[----:B------:R-:W-:Y:S04]  /*1570*/  LDS R6, [R45] ;  /* 0x000000002d067984 */ /* 0x000fe80000000800 */
[----:B------:R-:W-:Y:S04]  /*1580*/  LDS R7, [R45+0x20] ;  /* 0x000020002d077984 */ /* 0x000fe80000000800 */
[----:B------:R-:W-:Y:S04]  /*1590*/  LDS R11, [R45+0x40] ;  /* 0x000040002d0b7984 */ /* 0x000fe80000000800 */
[----:B------:R-:W-:Y:S04]  /*15a0*/  LDS R15, [R45+0x60] ;  /* 0x000060002d0f7984 */ /* 0x000fe80000000800 */
[----:B------:R-:W-:Y:S04]  /*15b0*/  LDS R31, [R45+0x80] ;  /* 0x000080002d1f7984 */ /* 0x000fe80000000800 */
[----:B------:R-:W-:Y:S04]  /*15c0*/  LDS R33, [R45+0xa0] ;  /* 0x0000a0002d217984 */ /* 0x000fe80000000800 */
[----:B------:R-:W-:Y:S04]  /*15d0*/  LDS R8, [R45+0xc0] ;  /* 0x0000c0002d087984 */ /* 0x000fe80000000800 */
[----:B------:R-:W-:Y:S01]  /*15e0*/  LDS R20, [R45+0xe0] ;  /* 0x0000e0002d147984 */ /* 0x000fe20000000800 */
[----:B------:R-:W-:Y:S06]  /*15f0*/  BAR.SYNC.DEFER_BLOCKING 0x0 ;  /* 0x0000000000007b1d */ /* 0x000fec0000010000 */
[----:B------:R-:W-:Y:S02]  /*1600*/  STS [R10], R3 ;  /* 0x000000030a007388 */ /* 0x000fe40000000800 */
[----:B------:R-:W-:Y:S06]  /*1610*/  BAR.SYNC.DEFER_BLOCKING 0x0 ;  /* 0x0000000000007b1d */ /* 0x000fec0000010000 */
[----:B------:R-:W1:Y:S02]  /*1620*/  LDS.64 R4, [R34] ;  /* 0x0000000022047984 */ /* 0x000e640000000a00 */
[C-C-:B-1----:R-:W-:Y:S01]  /*1630*/  FADD R12, R6.reuse, -R4.reuse ;  /* 0x80000004060c7221 */ /* 0x142fe20000000000 */
[----:B------:R-:W-:Y:S01]  /*1640*/  FADD R6, R6, -R5 ;  /* 0x8000000506067221 */ /* 0x000fe20000000000 */
[----:B------:R-:W-:-:S02]  /*1650*/  FADD R3, R11, -R4 ;  /* 0x800000040b037221 */ /* 0x000fc40000000000 */
[----:B------:R-:W-:Y:S01]  /*1660*/  FMUL R13, R12, 1.4426950216293334961 ;  /* 0x3fb8aa3b0c0d7820 */ /* 0x000fe20000400000 */
[----:B------:R-:W-:Y:S01]  /*1670*/  FMUL R12, R6, 1.4426950216293334961 ;  /* 0x3fb8aa3b060c7820 */ /* 0x000fe20000400000 */
[----:B------:R-:W-:Y:S01]  /*1680*/  FMUL R17, R3, 1.4426950216293334961 ;  /* 0x3fb8aa3b03117820 */ /* 0x000fe20000400000 */
[C-C-:B------:R-:W-:Y:S01]  /*1690*/  FADD R6, R7.reuse, -R4.reuse ;  /* 0x8000000407067221 */ /* 0x140fe20000000000 */
[----:B------:R-:W-:Y:S01]  /*16a0*/  FADD R7, R7, -R5 ;  /* 0x8000000507077221 */ /* 0x000fe20000000000 */
[--C-:B------:R-:W-:Y:S01]  /*16b0*/  FADD R3, R15, -R4.reuse ;  /* 0x800000040f037221 */ /* 0x100fe20000000000 */
[----:B------:R-:W-:Y:S01]  /*16c0*/  FSETP.GEU.AND P3, PT, R12, -126, PT ;  /* 0xc2fc00000c00780b */ /* 0x000fe20003f6e000 */
[----:B------:R-:W-:Y:S01]  /*16d0*/  FMUL R6, R6, 1.4426950216293334961 ;  /* 0x3fb8aa3b06067820 */ /* 0x000fe20000400000 */
[----:B------:R-:W-:Y:S01]  /*16e0*/  FSETP.GEU.AND P4, PT, R17, -126, PT ;  /* 0xc2fc00001100780b */ /* 0x000fe20003f8e000 */
[----:B------:R-:W-:Y:S01]  /*16f0*/  FMUL R7, R7, 1.4426950216293334961 ;  /* 0x3fb8aa3b07077820 */ /* 0x000fe20000400000 */
[----:B------:R-:W-:Y:S01]  /*1700*/  FMUL R19, R3, 1.4426950216293334961 ;  /* 0x3fb8aa3b03137820 */ /* 0x000fe20000400000 */
[----:B------:R-:W-:Y:S01]  /*1710*/  FADD R3, R31, -R4 ;  /* 0x800000041f037221 */ /* 0x000fe20000000000 */
[----:B------:R-:W-:-:S02]  /*1720*/  FSETP.GEU.AND P2, PT, R6, -126, PT ;  /* 0xc2fc00000600780b */ /* 0x000fc40003f4e000 */
[----:B------:R-:W-:Y:S01]  /*1730*/  FSETP.GEU.AND P6, PT, R7, -126, PT ;  /* 0xc2fc00000700780b */ /* 0x000fe20003fce000 */
[----:B------:R-:W-:Y:S01]  /*1740*/  FMUL R23, R3, 1.4426950216293334961 ;  /* 0x3fb8aa3b03177820 */ /* 0x000fe20000400000 */
[----:B------:R-:W-:Y:S01]  /*1750*/  FSETP.GEU.AND P5, PT, R19, -126, PT ;  /* 0xc2fc00001300780b */ /* 0x000fe20003fae000 */
[--C-:B------:R-:W-:Y:S01]  /*1760*/  FADD R3, R33, -R4.reuse ;  /* 0x8000000421037221 */ /* 0x100fe20000000000 */
[----:B------:R-:W-:Y:S01]  /*1770*/  FSETP.GEU.AND P0, PT, R13, -126, PT ;  /* 0xc2fc00000d00780b */ /* 0x000fe20003f0e000 */
[----:B------:R-:W-:Y:S02]  /*1780*/  @!P3 FMUL R12, R12, 0.5 ;  /* 0x3f0000000c0cb820 */ /* 0x000fe40000400000 */
[----:B------:R-:W-:Y:S01]  /*1790*/  @!P4 FMUL R17, R17, 0.5 ;  /* 0x3f0000001111c820 */ /* 0x000fe20000400000 */
[----:B------:R-:W-:Y:S01]  /*17a0*/  FMUL R85, R3, 1.4426950216293334961 ;  /* 0x3fb8aa3b03557820 */ /* 0x000fe20000400000 */
[--C-:B------:R-:W-:Y:S01]  /*17b0*/  FADD R3, R8, -R4.reuse ;  /* 0x8000000408037221 */ /* 0x100fe20000000000 */
[----:B------:R-:W-:Y:S01]  /*17c0*/  FADD R4, R20, -R4 ;  /* 0x8000000414047221 */ /* 0x000fe20000000000 */
[----:B------:R-:W1:Y:S01]  /*17d0*/  MUFU.EX2 R12, R12 ;  /* 0x0000000c000c7308 */ /* 0x000e620000000800 */
[----:B------:R-:W-:Y:S01]  /*17e0*/  @!P2 FMUL R6, R6, 0.5 ;  /* 0x3f0000000606a820 */ /* 0x000fe20000400000 */
[----:B------:R-:W-:Y:S01]  /*17f0*/  @!P6 FMUL R7, R7, 0.5 ;  /* 0x3f0000000707e820 */ /* 0x000fe20000400000 */
[----:B------:R-:W-:Y:S01]  /*1800*/  FMUL R47, R3, 1.4426950216293334961 ;  /* 0x3fb8aa3b032f7820 */ /* 0x000fe20000400000 */
[----:B------:R-:W-:Y:S01]  /*1810*/  @!P5 FMUL R19, R19, 0.5 ;  /* 0x3f0000001313d820 */ /* 0x000fe20000400000 */
[--C-:B------:R-:W-:Y:S01]  /*1820*/  FADD R3, R11, -R5.reuse ;  /* 0x800000050b037221 */ /* 0x100fe20000000000 */
[----:B------:R-:W-:Y:S01]  /*1830*/  FMUL R4, R4, 1.4426950216293334961 ;  /* 0x3fb8aa3b04047820 */ /* 0x000fe20000400000 */
[----:B------:R-:W-:Y:S01]  /*1840*/  @!P0 FMUL R13, R13, 0.5 ;  /* 0x3f0000000d0d8820 */ /* 0x000fe20000400000 */
[----:B------:R-:W2:Y:S01]  /*1850*/  MUFU.EX2 R17, R17 ;  /* 0x0000001100117308 */ /* 0x000ea20000000800 */
[----:B------:R-:W-:Y:S01]  /*1860*/  FMUL R16, R3, 1.4426950216293334961 ;  /* 0x3fb8aa3b03107820 */ /* 0x000fe20000400000 */
[----:B------:R-:W-:-:S04]  /*1870*/  FADD R3, R15, -R5 ;  /* 0x800000050f037221 */ /* 0x000fc80000000000 */
[----:B------:R-:W-:Y:S01]  /*1880*/  FMUL R18, R3, 1.4426950216293334961 ;  /* 0x3fb8aa3b03127820 */ /* 0x000fe20000400000 */
[--C-:B------:R-:W-:Y:S01]  /*1890*/  FADD R3, R31, -R5.reuse ;  /* 0x800000051f037221 */ /* 0x100fe20000000000 */
[----:B------:R-:W3:Y:S01]  /*18a0*/  MUFU.EX2 R21, R6 ;  /* 0x0000000600157308 */ /* 0x000ee20000000800 */
[----:B-1----:R-:W-:Y:S01]  /*18b0*/  @!P3 FMUL R12, R12, R12 ;  /* 0x0000000c0c0cb220 */ /* 0x002fe20000400000 */
[----:B------:R-:W-:Y:S01]  /*18c0*/  FSETP.GEU.AND P3, PT, R85, -126, PT ;  /* 0xc2fc00005500780b */ /* 0x000fe20003f6e000 */
[----:B------:R-:W-:Y:S01]  /*18d0*/  FMUL R22, R3, 1.4426950216293334961 ;  /* 0x3fb8aa3b03167820 */ /* 0x000fe20000400000 */
[----:B------:R-:W-:Y:S01]  /*18e0*/  FADD R3, R33, -R5 ;  /* 0x8000000521037221 */ /* 0x000fe20000000000 */
[----:B------:R-:W-:-:S03]  /*18f0*/  FMUL R12, R49, R12 ;  /* 0x0000000c310c7220 */ /* 0x000fc60000400000 */
[----:B------:R1:W4:Y:S01]  /*1900*/  MUFU.EX2 R26, R7 ;  /* 0x00000007001a7308 */ /* 0x0003220000000800 */
[----:B--2---:R-:W-:Y:S01]  /*1910*/  @!P4 FMUL R17, R17, R17 ;  /* 0x000000111111c220 */ /* 0x004fe20000400000 */
[----:B------:R-:W-:Y:S01]  /*1920*/  FSETP.GEU.AND P4, PT, R16, -126, PT ;  /* 0xc2fc00001000780b */ /* 0x000fe20003f8e000 */
[----:B------:R-:W-:Y:S01]  /*1930*/  FMUL R88, R3, 1.4426950216293334961 ;  /* 0x3fb8aa3b03587820 */ /* 0x000fe20000400000 */
[--C-:B------:R-:W-:Y:S01]  /*1940*/  FADD R3, R8, -R5.reuse ;  /* 0x8000000508037221 */ /* 0x100fe20000000000 */
[----:B------:R-:W-:Y:S01]  /*1950*/  FADD R5, R20, -R5 ;  /* 0x8000000514057221 */ /* 0x000fe20000000000 */
[----:B------:R-:W-:Y:S01]  /*1960*/  FMUL R17, R52, R17 ;  /* 0x0000001134117220 */ /* 0x000fe20000400000 */
[----:B------:R-:W-:Y:S01]  /*1970*/  @!P3 FMUL R85, R85, 0.5 ;  /* 0x3f0000005555b820 */ /* 0x000fe20000400000 */
[----:B------:R-:W2:Y:S01]  /*1980*/  MUFU.EX2 R19, R19 ;  /* 0x0000001300137308 */ /* 0x000ea20000000800 */
[----:B-1----:R-:W1:Y:S01]  /*1990*/  LDS.64 R6, [R34+0x40] ;  /* 0x0000400022067984 */ /* 0x002e620000000a00 */
[----:B---3--:R-:W-:Y:S01]  /*19a0*/  @!P2 FMUL R21, R21, R21 ;  /* 0x000000151515a220 */ /* 0x008fe20000400000 */
[----:B------:R-:W-:Y:S01]  /*19b0*/  FSETP.GEU.AND P2, PT, R47, -126, PT ;  /* 0xc2fc00002f00780b */ /* 0x000fe20003f4e000 */
[----:B------:R-:W-:Y:S01]  /*19c0*/  FMUL R44, R3, 1.4426950216293334961 ;  /* 0x3fb8aa3b032c7820 */ /* 0x000fe20000400000 */
[----:B------:R-:W-:Y:S01]  /*19d0*/  FMUL R5, R5, 1.4426950216293334961 ;  /* 0x3fb8aa3b05057820 */ /* 0x000fe20000400000 */
[----:B------:R-:W-:Y:S01]  /*19e0*/  FMUL R21, R50, R21 ;  /* 0x0000001532157220 */ /* 0x000fe20000400000 */
[----:B------:R-:W-:Y:S01]  /*19f0*/  @!P4 FMUL R16, R16, 0.5 ;  /* 0x3f0000001010c820 */ /* 0x000fe20000400000 */
[----:B------:R-:W3:Y:S01]  /*1a00*/  MUFU.EX2 R85, R85 ;  /* 0x0000005500557308 */ /* 0x000ee20000000800 */
[----:B----4-:R-:W-:Y:S01]  /*1a10*/  @!P6 FMUL R26, R26, R26 ;  /* 0x0000001a1a1ae220 */ /* 0x010fe20000400000 */
[----:B------:R-:W-:-:S03]  /*1a20*/  FSETP.GEU.AND P6, PT, R4, -126, PT ;  /* 0xc2fc00000400780b */ /* 0x000fc60003fce000 */
[----:B------:R-:W-:-:S03]  /*1a30*/  FMUL R26, R51, R26 ;  /* 0x0000001a331a7220 */ /* 0x000fc60000400000 */
[----:B------:R-:W4:Y:S01]  /*1a40*/  MUFU.EX2 R16, R16 ;  /* 0x0000001000107308 */ /* 0x000f220000000800 */
[----:B--2---:R-:W-:Y:S01]  /*1a50*/  @!P5 FMUL R19, R19, R19 ;  /* 0x000000131313d220 */ /* 0x004fe20000400000 */
[----:B------:R-:W-:Y:S01]  /*1a60*/  FSETP.GEU.AND P5, PT, R18, -126, PT ;  /* 0xc2fc00001200780b */ /* 0x000fe20003fae000 */
[----:B------:R-:W-:Y:S02]  /*1a70*/  @!P2 FMUL R47, R47, 0.5 ;  /* 0x3f0000002f2fa820 */ /* 0x000fe40000400000 */
[----:B------:R-:W-:Y:S02]  /*1a80*/  FMUL R19, R54, R19 ;  /* 0x0000001336137220 */ /* 0x000fe40000400000 */
[----:B------:R-:W-:Y:S01]  /*1a90*/  @!P6 FMUL R4, R4, 0.5 ;  /* 0x3f0000000404e820 */ /* 0x000fe20000400000 */
[----:B------:R-:W2:Y:S01]  /*1aa0*/  MUFU.EX2 R13, R13 ;  /* 0x0000000d000d7308 */ /* 0x000ea20000000800 */
[----:B---3--:R-:W-:Y:S01]  /*1ab0*/  @!P3 FMUL R85, R85, R85 ;  /* 0x000000555555b220 */ /* 0x008fe20000400000 */
[----:B------:R-:W-:-:S03]  /*1ac0*/  FSETP.GEU.AND P3, PT, R88, -126, PT ;  /* 0xc2fc00005800780b */ /* 0x000fc60003f6e000 */
[----:B------:R-:W-:Y:S02]  /*1ad0*/  FMUL R62, R62, R85 ;  /* 0x000000553e3e7220 */ /* 0x000fe40000400000 */
[----:B------:R-:W-:Y:S01]  /*1ae0*/  @!P5 FMUL R18, R18, 0.5 ;  /* 0x3f0000001212d820 */ /* 0x000fe20000400000 */
[----:B------:R-:W3:Y:S01]  /*1af0*/  MUFU.EX2 R81, R4 ;  /* 0x0000000400517308 */ /* 0x000ee20000000800 */
[----:B----4-:R-:W-:-:S04]  /*1b00*/  @!P4 FMUL R16, R16, R16 ;  /* 0x000000101010c220 */ /* 0x010fc80000400000 */
[----:B------:R-:W-:Y:S02]  /*1b10*/  FMUL R16, R53, R16 ;  /* 0x0000001035107220 */ /* 0x000fe40000400000 */
[----:B------:R-:W-:Y:S01]  /*1b20*/  @!P3 FMUL R88, R88, 0.5 ;  /* 0x3f0000005858b820 */ /* 0x000fe20000400000 */
[----:B------:R-:W4:Y:S01]  /*1b30*/  MUFU.EX2 R18, R18 ;  /* 0x0000001200127308 */ /* 0x000f220000000800 */
[C-C-:B-1----:R-:W-:Y:S01]  /*1b40*/  FADD R3, R11.reuse, -R6.reuse ;  /* 0x800000060b037221 */ /* 0x142fe20000000000 */
[--C-:B------:R-:W-:Y:S01]  /*1b50*/  FADD R11, R11, -R7.reuse ;  /* 0x800000070b0b7221 */ /* 0x100fe20000000000 */
[----:B--2---:R-:W-:Y:S01]  /*1b60*/  @!P0 FMUL R13, R13, R13 ;  /* 0x0000000d0d0d8220 */ /* 0x004fe20000400000 */
[----:B------:R-:W-:Y:S01]  /*1b70*/  FSETP.GEU.AND P0, PT, R23, -126, PT ;  /* 0xc2fc00001700780b */ /* 0x000fe20003f0e000 */
[----:B------:R-:W-:Y:S01]  /*1b80*/  FMUL R27, R3, 1.4426950216293334961 ;  /* 0x3fb8aa3b031b7820 */ /* 0x000fe20000400000 */
[----:B------:R-:W-:Y:S01]  /*1b90*/  FMUL R11, R11, 1.4426950216293334961 ;  /* 0x3fb8aa3b0b0b7820 */ /* 0x000fe20000400000 */
[--C-:B------:R-:W-:Y:S01]  /*1ba0*/  FADD R3, R15, -R6.reuse ;  /* 0x800000060f037221 */ /* 0x100fe20000000000 */
[----:B------:R-:W1:Y:S01]  /*1bb0*/  MUFU.EX2 R47, R47 ;  /* 0x0000002f002f7308 */ /* 0x000e620000000800 */
[----:B---3--:R-:W-:Y:S01]  /*1bc0*/  @!P6 FMUL R81, R81, R81 ;  /* 0x000000515151e220 */ /* 0x008fe20000400000 */
[----:B------:R-:W-:Y:S01]  /*1bd0*/  FSETP.GEU.AND P4, PT, R27, -126, PT ;  /* 0xc2fc00001b00780b */ /* 0x000fe20003f8e000 */
[----:B------:R-:W-:Y:S01]  /*1be0*/  FMUL R91, R3, 1.4426950216293334961 ;  /* 0x3fb8aa3b035b7820 */ /* 0x000fe20000400000 */
[----:B------:R-:W-:Y:S01]  /*1bf0*/  FSETP.GEU.AND P6, PT, R5, -126, PT ;  /* 0xc2fc00000500780b */ /* 0x000fe20003fce000 */
[--C-:B------:R-:W-:Y:S01]  /*1c00*/  FADD R3, R31, -R6.reuse ;  /* 0x800000061f037221 */ /* 0x100fe20000000000 */
[--C-:B------:R-:W-:Y:S01]  /*1c10*/  FADD R15, R15, -R7.reuse ;  /* 0x800000070f0f7221 */ /* 0x100fe20000000000 */
[----:B------:R-:W-:Y:S01]  /*1c20*/  FMUL R13, R48, R13 ;  /* 0x0000000d300d7220 */ /* 0x000fe20000400000 */
[----:B------:R-:W2:Y:S01]  /*1c30*/  MUFU.EX2 R88, R88 ;  /* 0x0000005800587308 */ /* 0x000ea20000000800 */
[----:B----4-:R-:W-:Y:S01]  /*1c40*/  @!P5 FMUL R18, R18, R18 ;  /* 0x000000121212d220 */ /* 0x010fe20000400000 */
[----:B------:R-:W-:Y:S01]  /*1c50*/  FSETP.GEU.AND P5, PT, R11, -126, PT ;  /* 0xc2fc00000b00780b */ /* 0x000fe20003fae000 */
[----:B------:R-:W-:Y:S01]  /*1c60*/  FMUL R25, R3, 1.4426950216293334961 ;  /* 0x3fb8aa3b03197820 */ /* 0x000fe20000400000 */
[--C-:B------:R-:W-:Y:S01]  /*1c70*/  FADD R3, R33, -R6.reuse ;  /* 0x8000000621037221 */ /* 0x100fe20000000000 */
[----:B------:R-:W-:Y:S01]  /*1c80*/  FMUL R15, R15, 1.4426950216293334961 ;  /* 0x3fb8aa3b0f0f7820 */ /* 0x000fe20000400000 */
[----:B------:R-:W-:Y:S01]  /*1c90*/  @!P0 FMUL R23, R23, 0.5 ;  /* 0x3f00000017178820 */ /* 0x000fe20000400000 */
[----:B------:R-:W-:Y:S01]  /*1ca0*/  @!P4 FMUL R27, R27, 0.5 ;  /* 0x3f0000001b1bc820 */ /* 0x000fe20000400000 */
[----:B------:R-:W-:Y:S01]  /*1cb0*/  FMUL R87, R3, 1.4426950216293334961 ;  /* 0x3fb8aa3b03577820 */ /* 0x000fe20000400000 */
[----:B-1----:R-:W-:Y:S01]  /*1cc0*/  @!P2 FMUL R47, R47, R47 ;  /* 0x0000002f2f2fa220 */ /* 0x002fe20000400000 */
[----:B------:R-:W-:Y:S01]  /*1cd0*/  FSETP.GEU.AND P2, PT, R44, -126, PT ;  /* 0xc2fc00002c00780b */ /* 0x000fe20003f4e000 */
[----:B------:R-:W-:Y:S01]  /*1ce0*/  @!P6 FMUL R5, R5, 0.5 ;  /* 0x3f0000000505e820 */ /* 0x000fe20000400000 */
[--C-:B------:R-:W-:Y:S01]  /*1cf0*/  FADD R3, R8, -R6.reuse ;  /* 0x8000000608037221 */ /* 0x100fe20000000000 */
[----:B------:R-:W1:Y:S01]  /*1d00*/  MUFU.EX2 R27, R27 ;  /* 0x0000001b001b7308 */ /* 0x000e620000000800 */
[----:B------:R-:W-:Y:S01]  /*1d10*/  FADD R6, R20, -R6 ;  /* 0x8000000614067221 */ /* 0x000fe20000000000 */
[----:B------:R-:W-:Y:S01]  /*1d20*/  @!P5 FMUL R11, R11, 0.5 ;  /* 0x3f0000000b0bd820 */ /* 0x000fe20000400000 */
[----:B------:R-:W-:Y:S01]  /*1d30*/  FMUL R18, R55, R18 ;  /* 0x0000001237127220 */ /* 0x000fe20000400000 */
[----:B--2---:R-:W-:Y:S01]  /*1d40*/  @!P3 FMUL R88, R88, R88 ;  /* 0x000000585858b220 */ /* 0x004fe20000400000 */
[----:B------:R-:W-:Y:S01]  /*1d50*/  FSETP.GEU.AND P3, PT, R15, -126, PT ;  /* 0xc2fc00000f00780b */ /* 0x000fe20003f6e000 */
[----:B------:R-:W-:Y:S01]  /*1d60*/  FMUL R29, R6, 1.4426950216293334961 ;  /* 0x3fb8aa3b061d7820 */ /* 0x000fe20000400000 */
[--C-:B------:R-:W-:Y:S01]  /*1d70*/  FADD R6, R33, -R7.reuse ;  /* 0x8000000721067221 */ /* 0x100fe20000000000 */
[----:B------:R2:W3:Y:S01]  /*1d80*/  MUFU.EX2 R94, R11 ;  /* 0x0000000b005e7308 */ /* 0x0004e20000000800 */
[----:B------:R-:W-:Y:S01]  /*1d90*/  LOP3.LUT R55, R105, 0x21, R28, 0xfe, !PT ;  /* 0x0000002169377812 */ /* 0x000fe200078efe1c */
[----:B------:R-:W-:Y:S01]  /*1da0*/  @!P2 FMUL R44, R44, 0.5 ;  /* 0x3f0000002c2ca820 */ /* 0x000fe20000400000 */
[----:B------:R-:W-:Y:S01]  /*1db0*/  FMUL R90, R6, 1.4426950216293334961 ;  /* 0x3fb8aa3b065a7820 */ /* 0x000fe20000400000 */
[--C-:B------:R-:W-:Y:S01]  /*1dc0*/  FADD R6, R8, -R7.reuse ;  /* 0x8000000708067221 */ /* 0x100fe20000000000 */
[----:B------:R-:W-:Y:S01]  /*1dd0*/  FMUL R63, R63, R88 ;  /* 0x000000583f3f7220 */ /* 0x000fe20000400000 */
[----:B------:R-:W-:Y:S01]  /*1de0*/  FMUL R47, R72, R47 ;  /* 0x0000002f482f7220 */ /* 0x000fe20000400000 */
[----:B------:R-:W-:Y:S01]  /*1df0*/  FMUL R74, R74, R81 ;  /* 0x000000514a4a7220 */ /* 0x000fe20000400000 */
[----:B------:R4:W3:Y:S01]  /*1e00*/  MUFU.EX2 R46, R5 ;  /* 0x00000005002e7308 */ /* 0x0008e20000000800 */
[----:B--2---:R-:W-:Y:S01]  /*1e10*/  FMUL R11, R3, 1.4426950216293334961 ;  /* 0x3fb8aa3b030b7820 */ /* 0x004fe20000400000 */
[----:B-1----:R-:W-:Y:S01]  /*1e20*/  @!P4 FMUL R27, R27, R27 ;  /* 0x0000001b1b1bc220 */ /* 0x002fe20000400000 */
[--C-:B------:R-:W-:Y:S01]  /*1e30*/  FADD R3, R31, -R7.reuse ;  /* 0x800000071f037221 */ /* 0x100fe20000000000 */
[----:B------:R-:W-:Y:S01]  /*1e40*/  @!P3 FMUL R15, R15, 0.5 ;  /* 0x3f0000000f0fb820 */ /* 0x000fe20000400000 */
[----:B------:R-:W-:Y:S01]  /*1e50*/  FADD R7, R20, -R7 ;  /* 0x8000000714077221 */ /* 0x000fe20000000000 */
[----:B------:R-:W-:Y:S01]  /*1e60*/  FSETP.GEU.AND P4, PT, R11, -126, PT ;  /* 0xc2fc00000b00780b */ /* 0x000fe20003f8e000 */
[----:B------:R-:W-:Y:S01]  /*1e70*/  FMUL R24, R3, 1.4426950216293334961 ;  /* 0x3fb8aa3b03187820 */ /* 0x000fe20000400000 */
[----:B------:R-:W1:Y:S01]  /*1e80*/  MUFU.EX2 R44, R44 ;  /* 0x0000002c002c7308 */ /* 0x000e620000000800 */
[----:B----4-:R-:W2:Y:S01]  /*1e90*/  LDS.64 R4, [R34+0x80] ;  /* 0x0000800022047984 */ /* 0x010ea20000000a00 */
[----:B------:R-:W-:Y:S01]  /*1ea0*/  FMUL R7, R7, 1.4426950216293334961 ;  /* 0x3fb8aa3b07077820 */ /* 0x000fe20000400000 */
[----:B------:R-:W-:Y:S01]  /*1eb0*/  FMUL R32, R6, 1.4426950216293334961 ;  /* 0x3fb8aa3b06207820 */ /* 0x000fe20000400000 */
[----:B---3--:R-:W-:Y:S01]  /*1ec0*/  @!P5 FMUL R94, R94, R94 ;  /* 0x0000005e5e5ed220 */ /* 0x008fe20000400000 */
[----:B------:R-:W-:Y:S01]  /*1ed0*/  FSETP.GEU.AND P5, PT, R29, -126, PT ;  /* 0xc2fc00001d00780b */ /* 0x000fe20003fae000 */
[----:B------:R-:W-:-:S02]  /*1ee0*/  FMUL R27, R56, R27 ;  /* 0x0000001b381b7220 */ /* 0x000fc40000400000 */
[----:B------:R3:W4:Y:S01]  /*1ef0*/  MUFU.EX2 R92, R15 ;  /* 0x0000000f005c7308 */ /* 0x0007220000000800 */
[----:B------:R-:W-:Y:S01]  /*1f00*/  @!P6 FMUL R46, R46, R46 ;  /* 0x0000002e2e2ee220 */ /* 0x000fe20000400000 */
[----:B------:R-:W-:Y:S01]  /*1f10*/  FSETP.GEU.AND P6, PT, R87, -126, PT ;  /* 0xc2fc00005700780b */ /* 0x000fe20003fce000 */
[----:B------:R-:W-:Y:S01]  /*1f20*/  @!P4 FMUL R11, R11, 0.5 ;  /* 0x3f0000000b0bc820 */ /* 0x000fe20000400000 */
[----:B------:R-:W-:Y:S01]  /*1f30*/  FMUL R57, R57, R94 ;  /* 0x0000005e39397220 */ /* 0x000fe20000400000 */
[----:B------:R-:W-:-:S03]  /*1f40*/  FMUL R46, R75, R46 ;  /* 0x0000002e4b2e7220 */ /* 0x000fc60000400000 */
[----:B------:R4:W2:Y:S01]  /*1f50*/  MUFU.EX2 R3, R11 ;  /* 0x0000000b00037308 */ /* 0x0008a20000000800 */
[----:B---3--:R-:W-:Y:S02]  /*1f60*/  IMAD R15, R35, -0x2, R10 ;  /* 0xfffffffe230f7824 */ /* 0x008fe400078e020a */
[----:B-1----:R-:W-:Y:S01]  /*1f70*/  @!P2 FMUL R44, R44, R44 ;  /* 0x0000002c2c2ca220 */ /* 0x002fe20000400000 */
[----:B------:R-:W-:Y:S01]  /*1f80*/  FSETP.GEU.AND P2, PT, R25, -126, PT ;  /* 0xc2fc00001900780b */ /* 0x000fe20003f4e000 */
[----:B------:R-:W-:Y:S02]  /*1f90*/  @!P5 FMUL R29, R29, 0.5 ;  /* 0x3f0000001d1dd820 */ /* 0x000fe40000400000 */
[----:B------:R-:W-:Y:S01]  /*1fa0*/  FMUL R44, R73, R44 ;  /* 0x0000002c492c7220 */ /* 0x000fe20000400000 */
[----:B------:R-:W-:Y:S01]  /*1fb0*/  @!P6 FMUL R87, R87, 0.5 ;  /* 0x3f0000005757e820 */ /* 0x000fe20000400000 */
[----:B------:R-:W1:Y:S01]  /*1fc0*/  MUFU.EX2 R23, R23 ;  /* 0x0000001700177308 */ /* 0x000e620000000800 */
[----:B----4-:R-:W3:Y:S01]  /*1fd0*/  LDS.64 R10, [R34+0xc0] ;  /* 0x0000c000220a7984 */ /* 0x010ee20000000a00 */
[----:B------:R-:W-:Y:S01]  /*1fe0*/  @!P3 FMUL R92, R92, R92 ;  /* 0x0000005c5c5cb220 */ /* 0x000fe20000400000 */
[----:B------:R-:W-:Y:S01]  /*1ff0*/  FSETP.GEU.AND P3, PT, R90, -126, PT ;  /* 0xc2fc00005a00780b */ /* 0x000fe20003f6e000 */
[----:B------:R-:W-:Y:S02]  /*2000*/  BAR.SYNC.DEFER_BLOCKING 0x0 ;  /* 0x0000000000007b1d */ /* 0x000fe40000010000 */
[----:B------:R-:W-:-:S02]  /*2010*/  FMUL R59, R59, R92 ;  /* 0x0000005c3b3b7220 */ /* 0x000fc40000400000 */
[----:B------:R-:W-:Y:S01]  /*2020*/  @!P2 FMUL R25, R25, 0.5 ;  /* 0x3f0000001919a820 */ /* 0x000fe20000400000 */
[----:B--2---:R-:W-:Y:S01]  /*2030*/  @!P4 FMUL R3, R3, R3 ;  /* 0x000000030303c220 */ /* 0x004fe20000400000 */
[----:B------:R-:W2:Y:S03]  /*2040*/  MUFU.EX2 R87, R87 ;  /* 0x0000005700577308 */ /* 0x000ea60000000800 */
[----:B------:R-:W-:-:S03]  /*2050*/  FMUL R3, R76, R3 ;  /* 0x000000034c037220 */ /* 0x000fc60000400000 */
[----:B------:R-:W-:Y:S01]  /*2060*/  @!P3 FMUL R90, R90, 0.5 ;  /* 0x3f0000005a5ab820 */ /* 0x000fe20000400000 */
[--C-:B------:R-:W-:Y:S01]  /*2070*/  FADD R6, R31, -R4.reuse ;  /* 0x800000041f067221 */ /* 0x100fe20000000000 */
[----:B-1----:R-:W-:Y:S01]  /*2080*/  @!P0 FMUL R23, R23, R23 ;  /* 0x0000001717178220 */ /* 0x002fe20000400000 */
[----:B------:R-:W1:Y:S01]  /*2090*/  MUFU.EX2 R25, R25 ;  /* 0x0000001900197308 */ /* 0x000e620000000800 */
[----:B------:R-:W-:Y:S01]  /*20a0*/  FSETP.GEU.AND P0, PT, R22, -126, PT ;  /* 0xc2fc00001600780b */ /* 0x000fe20003f0e000 */
[----:B------:R-:W-:Y:S01]  /*20b0*/  FMUL R93, R6, 1.4426950216293334961 ;  /* 0x3fb8aa3b065d7820 */ /* 0x000fe20000400000 */
[--C-:B------:R-:W-:Y:S01]  /*20c0*/  FADD R6, R33, -R4.reuse ;  /* 0x8000000421067221 */ /* 0x100fe20000000000 */
[--C-:B------:R-:W-:Y:S01]  /*20d0*/  FADD R31, R31, -R5.reuse ;  /* 0x800000051f1f7221 */ /* 0x100fe20000000000 */
[--C-:B------:R-:W-:Y:S01]  /*20e0*/  FADD R9, R8, -R4.reuse ;  /* 0x8000000408097221 */ /* 0x100fe20000000000 */
[--C-:B------:R-:W-:Y:S01]  /*20f0*/  FADD R33, R33, -R5.reuse ;  /* 0x8000000521217221 */ /* 0x100fe20000000000 */
[----:B------:R-:W-:Y:S01]  /*2100*/  FMUL R95, R6, 1.4426950216293334961 ;  /* 0x3fb8aa3b065f7820 */ /* 0x000fe20000400000 */
[----:B------:R-:W4:Y:S01]  /*2110*/  MUFU.EX2 R29, R29 ;  /* 0x0000001d001d7308 */ /* 0x000f220000000800 */
[----:B--2---:R-:W-:Y:S01]  /*2120*/  @!P6 FMUL R87, R87, R87 ;  /* 0x000000575757e220 */ /* 0x004fe20000400000 */
[----:B-----5:R2:W-:Y:S01]  /*2130*/  STS.U16 [R15], R100 ;  /* 0x000000640f007388 */ /* 0x0205e20000000400 */
[----:B------:R-:W-:Y:S01]  /*2140*/  FSETP.GEU.AND P6, PT, R7, -126, PT ;  /* 0xc2fc00000700780b */ /* 0x000fe20003fce000 */
[----:B------:R-:W-:Y:S01]  /*2150*/  FMUL R31, R31, 1.4426950216293334961 ;  /* 0x3fb8aa3b1f1f7820 */ /* 0x000fe20000400000 */
[----:B------:R-:W-:Y:S01]  /*2160*/  FMUL R14, R9, 1.4426950216293334961 ;  /* 0x3fb8aa3b090e7820 */ /* 0x000fe20000400000 */
[----:B------:R-:W-:Y:S01]  /*2170*/  BAR.SYNC.DEFER_BLOCKING 0x0 ;  /* 0x0000000000007b1d */ /* 0x000fe20000010000 */
[----:B------:R-:W-:Y:S01]  /*2180*/  @!P0 FMUL R22, R22, 0.5 ;  /* 0x3f00000016168820 */ /* 0x000fe20000400000 */
[----:B------:R-:W-:Y:S01]  /*2190*/  FADD R9, R20, -R4 ;  /* 0x8000000414097221 */ /* 0x000fe20000000000 */
[----:B-1----:R-:W-:Y:S01]  /*21a0*/  @!P2 FMUL R25, R25, R25 ;  /* 0x000000191919a220 */ /* 0x002fe20000400000 */
[----:B------:R-:W-:Y:S01]  /*21b0*/  FSETP.GEU.AND P2, PT, R32, -126, PT ;  /* 0xc2fc00002000780b */ /* 0x000fe20003f4e000 */
[C---:B------:R-:W-:Y:S01]  /*21c0*/  FADD R4, R8.reuse, -R5 ;  /* 0x8000000508047221 */ /* 0x040fe20000000000 */
[----:B------:R-:W-:Y:S01]  /*21d0*/  FMUL R35, R9, 1.4426950216293334961 ;  /* 0x3fb8aa3b09237820 */ /* 0x000fe20000400000 */
[----:B------:R-:W1:Y:S01]  /*21e0*/  MUFU.EX2 R22, R22 ;  /* 0x0000001600167308 */ /* 0x000e620000000800 */
[C-C-:B---3--:R-:W-:Y:S01]  /*21f0*/  FADD R9, R8.reuse, -R10.reuse ;  /* 0x8000000a08097221 */ /* 0x148fe20000000000 */
[----:B------:R-:W-:Y:S01]  /*2200*/  FADD R8, R8, -R11 ;  /* 0x8000000b08087221 */ /* 0x000fe20000000000 */
[----:B------:R-:W-:Y:S01]  /*2210*/  @!P6 FMUL R7, R7, 0.5 ;  /* 0x3f0000000707e820 */ /* 0x000fe20000400000 */
[----:B----4-:R-:W-:Y:S01]  /*2220*/  @!P5 FMUL R29, R29, R29 ;  /* 0x0000001d1d1dd220 */ /* 0x010fe20000400000 */
[----:B------:R-:W-:Y:S01]  /*2230*/  FSETP.GEU.AND P5, PT, R31, -126, PT ;  /* 0xc2fc00001f00780b */ /* 0x000fe20003fae000 */
[----:B------:R-:W-:Y:S01]  /*2240*/  FADD R5, R20, -R5 ;  /* 0x8000000514057221 */ /* 0x000fe20000000000 */
[----:B------:R-:W-:Y:S01]  /*2250*/  FMUL R86, R8, 1.4426950216293334961 ;  /* 0x3fb8aa3b08567820 */ /* 0x000fe20000400000 */
[----:B------:R3:W4:Y:S01]  /*2260*/  MUFU.EX2 R80, R7 ;  /* 0x0000000700507308 */ /* 0x0007220000000800 */
[----:B------:R-:W-:Y:S01]  /*2270*/  FMUL R34, R4, 1.4426950216293334961 ;  /* 0x3fb8aa3b04227820 */ /* 0x000fe20000400000 */
[----:B------:R-:W-:Y:S01]  /*2280*/  @!P2 FMUL R32, R32, 0.5 ;  /* 0x3f0000002020a820 */ /* 0x000fe20000400000 */
[----:B------:R-:W-:Y:S01]  /*2290*/  FMUL R82, R5, 1.4426950216293334961 ;  /* 0x3fb8aa3b05527820 */ /* 0x000fe20000400000 */
[----:B------:R-:W-:Y:S01]  /*22a0*/  FMUL R83, R9, 1.4426950216293334961 ;  /* 0x3fb8aa3b09537820 */ /* 0x000fe20000400000 */
[----:B------:R-:W-:Y:S01]  /*22b0*/  FSETP.GEU.AND P4, PT, R93, -126, PT ;  /* 0xc2fc00005d00780b */ /* 0x000fe20003f8e000 */
[C---:B------:R-:W-:Y:S01]  /*22c0*/  FADD R10, R20.reuse, -R10 ;  /* 0x8000000a140a7221 */ /* 0x040fe20000000000 */
[----:B------:R-:W-:Y:S01]  /*22d0*/  FADD R11, R20, -R11 ;  /* 0x8000000b140b7221 */ /* 0x000fe20000000000 */
[----:B------:R-:W4:Y:S01]  /*22e0*/  MUFU.EX2 R32, R32 ;  /* 0x0000002000207308 */ /* 0x000f220000000800 */
[----:B---3--:R-:W3:Y:S01]  /*22f0*/  LDS.64 R6, [R84] ;  /* 0x0000000054067984 */ /* 0x008ee20000000a00 */
[----:B-1----:R-:W-:Y:S01]  /*2300*/  @!P0 FMUL R22, R22, R22 ;  /* 0x0000001616168220 */ /* 0x002fe20000400000 */
[----:B------:R-:W-:Y:S01]  /*2310*/  FSETP.GEU.AND P0, PT, R91, -126, PT ;  /* 0xc2fc00005b00780b */ /* 0x000fe20003f0e000 */
[----:B------:R-:W-:Y:S01]  /*2320*/  @!P5 FMUL R31, R31, 0.5 ;  /* 0x3f0000001f1fd820 */ /* 0x000fe20000400000 */
[----:B------:R-:W1:Y:S01]  /*2330*/  LDS.64 R96, [R84+0x20] ;  /* 0x0000200054607984 */ /* 0x000e620000000a00 */
[----:B------:R-:W-:Y:S01]  /*2340*/  FMUL R33, R33, 1.4426950216293334961 ;  /* 0x3fb8aa3b21217820 */ /* 0x000fe20000400000 */
[----:B------:R-:W-:Y:S01]  /*2350*/  FMUL R10, R10, 1.4426950216293334961 ;  /* 0x3fb8aa3b0a0a7820 */ /* 0x000fe20000400000 */
[----:B--2---:R-:W2:Y:S01]  /*2360*/  MUFU.EX2 R100, R31 ;  /* 0x0000001f00647308 */ /* 0x004ea20000000800 */
[----:B----4-:R-:W-:Y:S01]  /*2370*/  @!P6 FMUL R80, R80, R80 ;  /* 0x000000505050e220 */ /* 0x010fe20000400000 */
[----:B------:R-:W-:Y:S01]  /*2380*/  @!P4 FMUL R93, R93, 0.5 ;  /* 0x3f0000005d5dc820 */ /* 0x000fe20000400000 */
[----:B------:R-:W-:Y:S01]  /*2390*/  FSETP.GEU.AND P6, PT, R35, -126, PT ;  /* 0xc2fc00002300780b */ /* 0x000fe20003fce000 */
[----:B------:R-:W-:Y:S01]  /*23a0*/  FMUL R23, R60, R23 ;  /* 0x000000173c177220 */ /* 0x000fe20000400000 */
[----:B------:R-:W-:Y:S01]  /*23b0*/  FMUL R22, R61, R22 ;  /* 0x000000163d167220 */ /* 0x000fe20000400000 */
[----:B------:R-:W-:Y:S01]  /*23c0*/  FMUL R25, R64, R25 ;  /* 0x0000001940197220 */ /* 0x000fe20000400000 */
[----:B------:R-:W-:Y:S01]  /*23d0*/  FMUL R66, R66, R87 ;  /* 0x0000005742427220 */ /* 0x000fe20000400000 */
[----:B------:R-:W-:Y:S01]  /*23e0*/  @!P0 FMUL R91, R91, 0.5 ;  /* 0x3f0000005b5b8820 */ /* 0x000fe20000400000 */
[----:B------:R-:W-:Y:S01]  /*23f0*/  @!P2 FMUL R32, R32, R32 ;  /* 0x000000202020a220 */ /* 0x000fe20000400000 */
[----:B------:R-:W-:Y:S01]  /*2400*/  FSETP.GEU.AND P2, PT, R14, -126, PT ;  /* 0xc2fc00000e00780b */ /* 0x000fe20003f4e000 */
[----:B------:R-:W4:Y:S01]  /*2410*/  MUFU.EX2 R90, R90 ;  /* 0x0000005a005a7308 */ /* 0x000f220000000800 */
[----:B------:R-:W-:Y:S01]  /*2420*/  FMUL R29, R78, R29 ;  /* 0x0000001d4e1d7220 */ /* 0x000fe20000400000 */
[----:B------:R-:W-:Y:S01]  /*2430*/  FMUL R32, R77, R32 ;  /* 0x000000204d207220 */ /* 0x000fe20000400000 */
[----:B------:R-:W-:-:S02]  /*2440*/  FMUL R79, R79, R80 ;  /* 0x000000504f4f7220 */ /* 0x000fc40000400000 */
[----:B------:R-:W-:Y:S01]  /*2450*/  @!P6 FMUL R35, R35, 0.5 ;  /* 0x3f0000002323e820 */ /* 0x000fe20000400000 */
[----:B--2---:R-:W-:Y:S01]  /*2460*/  @!P5 FMUL R100, R100, R100 ;  /* 0x000000646464d220 */ /* 0x004fe20000400000 */
[----:B------:R-:W-:Y:S01]  /*2470*/  FSETP.GEU.AND P5, PT, R82, -126, PT ;  /* 0xc2fc00005200780b */ /* 0x000fe20003fae000 */
[----:B------:R-:W2:Y:S02]  /*2480*/  MUFU.EX2 R91, R91 ;  /* 0x0000005b005b7308 */ /* 0x000ea40000000800 */
[----:B------:R-:W-:Y:S02]  /*2490*/  FMUL R69, R69, R100 ;  /* 0x0000006445457220 */ /* 0x000fe40000400000 */
[----:B------:R-:W-:-:S04]  /*24a0*/  @!P2 FMUL R14, R14, 0.5 ;  /* 0x3f0000000e0ea820 */ /* 0x000fc80000400000 */
[----:B------:R1:W2:Y:S01]  /*24b0*/  MUFU.EX2 R31, R14 ;  /* 0x0000000e001f7308 */ /* 0x0002a20000000800 */
[----:B----4-:R-:W-:Y:S01]  /*24c0*/  @!P3 FMUL R90, R90, R90 ;  /* 0x0000005a5a5ab220 */ /* 0x010fe20000400000 */
[----:B------:R-:W-:Y:S02]  /*24d0*/  FSETP.GEU.AND P3, PT, R33, -126, PT ;  /* 0xc2fc00002100780b */ /* 0x000fe40003f6e000 */
[----:B------:R-:W-:Y:S01]  /*24e0*/  @!P5 FMUL R82, R82, 0.5 ;  /* 0x3f0000005252d820 */ /* 0x000fe20000400000 */
[----:B------:R-:W-:Y:S01]  /*24f0*/  FMUL R67, R67, R90 ;  /* 0x0000005a43437220 */ /* 0x000fe20000400000 */
[C---:B---3--:R-:W-:Y:S01]  /*2500*/  PRMT R8, R7.reuse, 0x7632, R8 ;  /* 0x0000763207087816 */ /* 0x048fe20000000008 */
[C---:B------:R-:W-:Y:S01]  /*2510*/  IMAD.U32 R4, R6.reuse, 0x10000, RZ ;  /* 0x0001000006047824 */ /* 0x040fe200078e00ff */
[----:B------:R-:W-:Y:S01]  /*2520*/  PRMT R5, R6, 0x7632, R5 ;  /* 0x0000763206057816 */ /* 0x000fe20000000005 */
[----:B------:R-:W-:Y:S01]  /*2530*/  IMAD.U32 R6, R7, 0x10000, RZ ;  /* 0x0001000007067824 */ /* 0x000fe200078e00ff */
[----:B-1----:R-:W-:Y:S01]  /*2540*/  LDS.64 R14, [R84+0x40] ;  /* 0x00004000540e7984 */ /* 0x002fe20000000a00 */
[----:B------:R-:W-:-:S02]  /*2550*/  IMAD.U32 R7, R8, 0x10000, RZ ;  /* 0x0001000008077824 */ /* 0x000fc400078e00ff */
[----:B--2---:R-:W-:Y:S01]  /*2560*/  @!P0 FMUL R91, R91, R91 ;  /* 0x0000005b5b5b8220 */ /* 0x004fe20000400000 */
[----:B------:R-:W-:Y:S01]  /*2570*/  IMAD.U32 R5, R5, 0x10000, RZ ;  /* 0x0001000005057824 */ /* 0x000fe200078e00ff */
[----:B------:R1:W-:Y:S01]  /*2580*/  LDS.64 R8, [R84+0x60] ;  /* 0x0000600054087984 */ /* 0x0003e20000000a00 */
[----:B------:R-:W-:Y:S01]  /*2590*/  FSETP.GEU.AND P0, PT, R24, -126, PT ;  /* 0xc2fc00001800780b */ /* 0x000fe20003f0e000 */
[----:B------:R-:W2:Y:S01]  /*25a0*/  MUFU.EX2 R93, R93 ;  /* 0x0000005d005d7308 */ /* 0x000ea20000000800 */
[----:B------:R-:W-:Y:S01]  /*25b0*/  @!P3 FMUL R33, R33, 0.5 ;  /* 0x3f0000002121b820 */ /* 0x000fe20000400000 */
[----:B------:R-:W-:Y:S01]  /*25c0*/  BAR.SYNC.DEFER_BLOCKING 0x0 ;  /* 0x0000000000007b1d */ /* 0x000fe20000010000 */
[----:B------:R-:W-:Y:S01]  /*25d0*/  @!P2 FMUL R31, R31, R31 ;  /* 0x0000001f1f1fa220 */ /* 0x000fe20000400000 */
[----:B------:R-:W-:Y:S01]  /*25e0*/  FSETP.GEU.AND P2, PT, R10, -126, PT ;  /* 0xc2fc00000a00780b */ /* 0x000fe20003f4e000 */
[----:B------:R-:W-:Y:S01]  /*25f0*/  FMUL R58, R58, R91 ;  /* 0x0000005b3a3a7220 */ /* 0x000fe20000400000 */
[----:B-1----:R-:W-:Y:S01]  /*2600*/  FMUL R84, R11, 1.4426950216293334961 ;  /* 0x3fb8aa3b0b547820 */ /* 0x002fe20000400000 */
[----:B------:R-:W-:Y:S01]  /*2610*/  LOP3.LUT R11, R105, 0x1, R28, 0xfe, !PT ;  /* 0x00000001690b7812 */ /* 0x000fe200078efe1c */
[----:B------:R-:W1:Y:S01]  /*2620*/  MUFU.EX2 R98, R33 ;  /* 0x0000002100627308 */ /* 0x000e620000000800 */
[----:B------:R-:W-:-:S03]  /*2630*/  FMUL R31, R36, R31 ;  /* 0x0000001f241f7220 */ /* 0x000fc60000400000 */
[----:B------:R-:W-:-:S04]  /*2640*/  @!P0 FMUL R24, R24, 0.5 ;  /* 0x3f00000018188820 */ /* 0x000fc80000400000 */
[----:B------:R-:W3:Y:S01]  /*2650*/  MUFU.EX2 R82, R82 ;  /* 0x0000005200527308 */ /* 0x000ee20000000800 */
[----:B--2---:R-:W-:Y:S01]  /*2660*/  @!P4 FMUL R93, R93, R93 ;  /* 0x0000005d5d5dc220 */ /* 0x004fe20000400000 */
[----:B------:R-:W-:Y:S01]  /*2670*/  FSETP.GEU.AND P4, PT, R34, -126, PT ;  /* 0xc2fc00002200780b */ /* 0x000fe20003f8e000 */
[----:B------:R-:W-:Y:S02]  /*2680*/  @!P2 FMUL R10, R10, 0.5 ;  /* 0x3f0000000a0aa820 */ /* 0x000fe40000400000 */
[----:B------:R-:W-:-:S03]  /*2690*/  FMUL R68, R68, R93 ;  /* 0x0000005d44447220 */ /* 0x000fc60000400000 */
[----:B------:R-:W2:Y:S01]  /*26a0*/  MUFU.EX2 R24, R24 ;  /* 0x0000001800187308 */ /* 0x000ea20000000800 */
[----:B-1----:R-:W-:Y:S01]  /*26b0*/  @!P3 FMUL R98, R98, R98 ;  /* 0x000000626262b220 */ /* 0x002fe20000400000 */
[----:B------:R1:W-:Y:S01]  /*26c0*/  STS.128 [R89], R4 ;  /* 0x0000000459007388 */ /* 0x0003e20000000c00 */
[----:B------:R-:W-:Y:S02]  /*26d0*/  FSETP.GEU.AND P3, PT, R86, -126, PT ;  /* 0xc2fc00005600780b */ /* 0x000fe40003f6e000 */
[----:B------:R-:W-:Y:S01]  /*26e0*/  FMUL R71, R71, R98 ;  /* 0x0000006247477220 */ /* 0x000fe20000400000 */
[----:B------:R-:W-:Y:S01]  /*26f0*/  BAR.SYNC.DEFER_BLOCKING 0x0 ;  /* 0x0000000000007b1d */ /* 0x000fe20000010000 */
[----:B------:R-:W-:Y:S01]  /*2700*/  @!P4 FMUL R34, R34, 0.5 ;  /* 0x3f0000002222c820 */ /* 0x000fe20000400000 */
[----:B---3--:R-:W-:-:S04]  /*2710*/  @!P5 FMUL R82, R82, R82 ;  /* 0x000000525252d220 */ /* 0x008fc80000400000 */
[----:B------:R-:W3:Y:S01]  /*2720*/  MUFU.EX2 R33, R10 ;  /* 0x0000000a00217308 */ /* 0x000ee20000000800 */
[----:B------:R-:W-:-:S03]  /*2730*/  FMUL R39, R39, R82 ;  /* 0x0000005227277220 */ /* 0x000fc60000400000 */
[----:B------:R-:W-:Y:S01]  /*2740*/  @!P3 FMUL R86, R86, 0.5 ;  /* 0x3f0000005656b820 */ /* 0x000fe20000400000 */
[----:B--2---:R-:W-:Y:S01]  /*2750*/  @!P0 FMUL R24, R24, R24 ;  /* 0x0000001818188220 */ /* 0x004fe20000400000 */
[----:B------:R-:W-:Y:S01]  /*2760*/  FSETP.GEU.AND P0, PT, R95, -126, PT ;  /* 0xc2fc00005f00780b */ /* 0x000fe20003f0e000 */
[C---:B-1----:R-:W-:Y:S01]  /*2770*/  IMAD.U32 R4, R96.reuse, 0x10000, RZ ;  /* 0x0001000060047824 */ /* 0x042fe200078e00ff */
[----:B------:R-:W-:Y:S01]  /*2780*/  PRMT R5, R96, 0x7632, R5 ;  /* 0x0000763260057816 */ /* 0x000fe20000000005 */
[C---:B------:R-:W-:Y:S01]  /*2790*/  IMAD.U32 R6, R97.reuse, 0x10000, RZ ;  /* 0x0001000061067824 */ /* 0x040fe200078e00ff */
[----:B------:R-:W-:Y:S01]  /*27a0*/  PRMT R7, R97, 0x7632, R7 ;  /* 0x0000763261077816 */ /* 0x000fe20000000007 */
[----:B------:R-:W1:Y:S01]  /*27b0*/  MUFU.EX2 R34, R34 ;  /* 0x0000002200227308 */ /* 0x000e620000000800 */
[----:B------:R-:W-:Y:S01]  /*27c0*/  FMUL R24, R65, R24 ;  /* 0x0000001841187220 */ /* 0x000fe20000400000 */
[----:B------:R-:W-:Y:S02]  /*27d0*/  IMAD.U32 R5, R5, 0x10000, RZ ;  /* 0x0001000005057824 */ /* 0x000fe400078e00ff */
[----:B------:R-:W-:-:S02]  /*27e0*/  IMAD.U32 R7, R7, 0x10000, RZ ;  /* 0x0001000007077824 */ /* 0x000fc400078e00ff */
[----:B---3--:R-:W-:Y:S01]  /*27f0*/  @!P2 FMUL R33, R33, R33 ;  /* 0x000000212121a220 */ /* 0x008fe20000400000 */
[----:B------:R-:W2:Y:S01]  /*2800*/  LDS R101, [R45] ;  /* 0x000000002d657984 */ /* 0x000ea20000000800 */
[----:B------:R-:W-:Y:S01]  /*2810*/  @!P0 FMUL R95, R95, 0.5 ;  /* 0x3f0000005f5f8820 */ /* 0x000fe20000400000 */
[----:B------:R-:W3:Y:S01]  /*2820*/  MUFU.EX2 R86, R86 ;  /* 0x0000005600567308 */ /* 0x000ee20000000800 */
[----:B------:R-:W-:Y:S01]  /*2830*/  FMUL R33, R42, R33 ;  /* 0x000000212a217220 */ /* 0x000fe20000400000 */
[----:B------:R-:W4:Y:S01]  /*2840*/  LDS R20, [R45+0x20] ;  /* 0x000020002d147984 */ /* 0x000f220000000800 */
[----:B------:R-:W-:Y:S01]  /*2850*/  BAR.SYNC.DEFER_BLOCKING 0x0 ;  /* 0x0000000000007b1d */ /* 0x000fe20000010000 */
[----:B-1----:R-:W-:Y:S01]  /*2860*/  @!P4 FMUL R34, R34, R34 ;  /* 0x000000222222c220 */ /* 0x002fe20000400000 */
[----:B------:R-:W-:Y:S02]  /*2870*/  ISETP.GE.AND P4, PT, R11, R0, PT ;  /* 0x000000000b00720c */ /* 0x000fe40003f86270 */
[----:B------:R-:W-:-:S02]  /*2880*/  LOP3.LUT R11, R28, R105, RZ, 0xfc, !PT ;  /* 0x000000691c0b7212 */ /* 0x000fc400078efcff */
[----:B------:R-:W1:Y:S01]  /*2890*/  MUFU.EX2 R95, R95 ;  /* 0x0000005f005f7308 */ /* 0x000e620000000800 */
[----:B------:R-:W-:Y:S01]  /*28a0*/  FMUL R34, R37, R34 ;  /* 0x0000002225227220 */ /* 0x000fe20000400000 */
[----:B------:R-:W-:Y:S02]  /*28b0*/  ISETP.GE.AND P5, PT, R11, R0, PT ;  /* 0x000000000b00720c */ /* 0x000fe40003fa6270 */
[----:B------:R-:W-:Y:S01]  /*28c0*/  LOP3.LUT R11, R30, R105, RZ, 0xfc, !PT ;  /* 0x000000691e0b7212 */ /* 0x000fe200078efcff */
[----:B---3--:R-:W-:-:S03]  /*28d0*/  @!P3 FMUL R86, R86, R86 ;  /* 0x000000565656b220 */ /* 0x008fc60000400000 */
[----:B------:R-:W3:Y:S01]  /*28e0*/  MUFU.EX2 R35, R35 ;  /* 0x0000002300237308 */ /* 0x000ee20000000800 */
[----:B------:R-:W-:Y:S01]  /*28f0*/  FMUL R41, R41, R86 ;  /* 0x0000005629297220 */ /* 0x000fe20000400000 */
[----:B-1----:R-:W-:Y:S01]  /*2900*/  @!P0 FMUL R95, R95, R95 ;  /* 0x0000005f5f5f8220 */ /* 0x002fe20000400000 */
[----:B------:R1:W-:Y:S01]  /*2910*/  STS.128 [R89], R4 ;  /* 0x0000000459007388 */ /* 0x0003e20000000c00 */
[----:B------:R-:W-:Y:S02]  /*2920*/  FSETP.GEU.AND P0, PT, R83, -126, PT ;  /* 0xc2fc00005300780b */ /* 0x000fe40003f0e000 */
[----:B------:R-:W-:Y:S01]  /*2930*/  FMUL R70, R70, R95 ;  /* 0x0000005f46467220 */ /* 0x000fe20000400000 */
[----:B------:R-:W-:Y:S01]  /*2940*/  BAR.SYNC.DEFER_BLOCKING 0x0 ;  /* 0x0000000000007b1d */ /* 0x000fe20000010000 */
[----:B---3--:R-:W-:Y:S01]  /*2950*/  @!P6 FMUL R35, R35, R35 ;  /* 0x000000232323e220 */ /* 0x008fe20000400000 */
[-C--:B--2---:R-:W-:Y:S01]  /*2960*/  FMUL R13, R13, R101.reuse ;  /* 0x000000650d0d7220 */ /* 0x084fe20000400000 */
[----:B------:R-:W-:Y:S01]  /*2970*/  FMUL R12, R12, R101 ;  /* 0x000000650c0c7220 */ /* 0x000fe20000400000 */
[----:B------:R-:W-:Y:S01]  /*2980*/  FSETP.GEU.AND P6, PT, R84, -126, PT ;  /* 0xc2fc00005400780b */ /* 0x000fe20003fce000 */
[----:B------:R-:W-:Y:S01]  /*2990*/  FMUL R35, R38, R35 ;  /* 0x0000002326237220 */ /* 0x000fe20000400000 */
[----:B----4-:R-:W-:Y:S01]  /*29a0*/  FMUL R21, R21, R20 ;  /* 0x0000001415157220 */ /* 0x010fe20000400000 */
[----:B------:R-:W-:-:S03]  /*29b0*/  SEL R13, R13, RZ, !P5 ;  /* 0x000000ff0d0d7207 */ /* 0x000fc60006800000 */
[----:B------:R-:W-:Y:S01]  /*29c0*/  @!P0 FMUL R83, R83, 0.5 ;  /* 0x3f00000053538820 */ /* 0x000fe20000400000 */
[----:B------:R-:W-:Y:S01]  /*29d0*/  SEL R12, R12, RZ, !P4 ;  /* 0x000000ff0c0c7207 */ /* 0x000fe20006000000 */
[----:B------:R-:W-:Y:S01]  /*29e0*/  FMUL R26, R26, R20 ;  /* 0x000000141a1a7220 */ /* 0x000fe20000400000 */
[----:B-1----:R-:W-:Y:S01]  /*29f0*/  LOP3.LUT R5, R28, 0x1, RZ, 0xfc, !PT ;  /* 0x000000011c057812 */ /* 0x002fe200078efcff */
[----:B------:R-:W-:Y:S01]  /*2a00*/  IMAD.U32 R6, R15, 0x10000, RZ ;  /* 0x000100000f067824 */ /* 0x000fe200078e00ff */
[C---:B------:R-:W-:Y:S01]  /*2a10*/  LOP3.LUT R4, R30.reuse, 0x8, RZ, 0xfc, !PT ;  /* 0x000000081e047812 */ /* 0x040fe200078efcff */
[----:B------:R-:W1:Y:S01]  /*2a20*/  MUFU.EX2 R83, R83 ;  /* 0x0000005300537308 */ /* 0x000e620000000800 */
[-C--:B------:R-:W-:Y:S02]  /*2a30*/  ISETP.GT.U32.AND P3, PT, R30, R5.reuse, PT ;  /* 0x000000051e00720c */ /* 0x080fe40003f64070 */
[----:B------:R-:W-:Y:S01]  /*2a40*/  ISETP.GT.U32.AND P2, PT, R4, R5, PT ;  /* 0x000000050400720c */ /* 0x000fe20003f44070 */
[----:B------:R-:W-:Y:S01]  /*2a50*/  @!P6 FMUL R84, R84, 0.5 ;  /* 0x3f0000005454e820 */ /* 0x000fe20000400000 */
[----:B------:R-:W-:-:S02]  /*2a60*/  SEL R10, R13, RZ, P1 ;  /* 0x000000ff0d0a7207 */ /* 0x000fc40000800000 */
[----:B------:R-:W-:Y:S01]  /*2a70*/  LOP3.LUT R5, R105, 0x8, R30, 0xfe, !PT ;  /* 0x0000000869057812 */ /* 0x000fe200078efe1e */
[----:B------:R-:W2:Y:S01]  /*2a80*/  LDS R96, [R45] ;  /* 0x000000002d607984 */ /* 0x000ea20000000800 */
[----:B------:R-:W-:Y:S01]  /*2a90*/  SEL R21, R21, RZ, !P5 ;  /* 0x000000ff15157207 */ /* 0x000fe20006800000 */
[----:B------:R-:W3:Y:S01]  /*2aa0*/  MUFU.EX2 R84, R84 ;  /* 0x0000005400547308 */ /* 0x000ee20000000800 */
[----:B------:R-:W-:Y:S01]  /*2ab0*/  LOP3.LUT R7, R105, 0x11, R28, 0xfe, !PT ;  /* 0x0000001169077812 */ /* 0x000fe200078efe1c */
[----:B------:R-:W4:Y:S01]  /*2ac0*/  LDS R48, [R45+0x20] ;  /* 0x000020002d307984 */ /* 0x000f220000000800 */
[----:B------:R-:W-:Y:S02]  /*2ad0*/  SEL R26, R26, RZ, !P4 ;  /* 0x000000ff1a1a7207 */ /* 0x000fe40006000000 */
[----:B------:R-:W-:Y:S01]  /*2ae0*/  LOP3.LUT R20, R28, 0x11, RZ, 0xfc, !PT ;  /* 0x000000111c147812 */ /* 0x000fe200078efcff */
[----:B-1----:R-:W-:Y:S01]  /*2af0*/  @!P0 FMUL R83, R83, R83 ;  /* 0x0000005353538220 */ /* 0x002fe20000400000 */
[----:B------:R-:W-:-:S02]  /*2b00*/  ISETP.GE.AND P0, PT, R11, R0, PT ;  /* 0x000000000b00720c */ /* 0x000fc40003f06270 */
[----:B------:R-:W-:Y:S01]  /*2b10*/  SEL R11, R12, RZ, P3 ;  /* 0x000000ff0c0b7207 */ /* 0x000fe20001800000 */
[----:B------:R-:W-:Y:S01]  /*2b20*/  FMUL R40, R40, R83 ;  /* 0x0000005328287220 */ /* 0x000fe20000400000 */
[----:B------:R-:W-:Y:S01]  /*2b30*/  ISETP.GT.U32.AND P3, PT, R4, R28, PT ;  /* 0x0000001c0400720c */ /* 0x000fe20003f64070 */
[----:B------:R-:W-:Y:S01]  /*2b40*/  IMAD.U32 R4, R14, 0x10000, RZ ;  /* 0x000100000e047824 */ /* 0x000fe200078e00ff */
[----:B------:R-:W-:Y:S02]  /*2b50*/  SEL R10, R10, RZ, !P0 ;  /* 0x000000ff0a0a7207 */ /* 0x000fe40004000000 */
[----:B------:R-:W-:Y:S01]  /*2b60*/  SEL R11, R11, RZ, !P0 ;  /* 0x000000ff0b0b7207 */ /* 0x000fe20004000000 */
[----:B---3--:R-:W-:Y:S01]  /*2b70*/  @!P6 FMUL R84, R84, R84 ;  /* 0x000000545454e220 */ /* 0x008fe20000400000 */
[----:B------:R-:W-:Y:S02]  /*2b80*/  ISETP.GE.AND P0, PT, R5, R0, PT ;  /* 0x000000000500720c */ /* 0x000fe40003f06270 */
[----:B------:R-:W-:Y:S01]  /*2b90*/  SEL R12, R21, RZ, P3 ;  /* 0x000000ff150c7207 */ /* 0x000fe20001800000 */
[----:B------:R-:W-:Y:S01]  /*2ba0*/  FMUL R43, R43, R84 ;  /* 0x000000542b2b7220 */ /* 0x000fe20000400000 */
[----:B------:R-:W-:-:S02]  /*2bb0*/  LOP3.LUT R5, R30, 0x10, RZ, 0xfc, !PT ;  /* 0x000000101e057812 */ /* 0x000fc400078efcff */
[----:B------:R-:W-:Y:S02]  /*2bc0*/  ISETP.GE.AND P3, PT, R7, R0, PT ;  /* 0x000000000700720c */ /* 0x000fe40003f66270 */
[----:B------:R-:W-:Y:S02]  /*2bd0*/  SEL R13, R26, RZ, P2 ;  /* 0x000000ff1a0d7207 */ /* 0x000fe40001000000 */
[----:B------:R-:W-:Y:S02]  /*2be0*/  ISETP.GT.U32.AND P2, PT, R5, R20, PT ;  /* 0x000000140500720c */ /* 0x000fe40003f44070 */
[C---:B------:R-:W-:Y:S02]  /*2bf0*/  LOP3.LUT R5, R105.reuse, 0x10, R30, 0xfe, !PT ;  /* 0x0000001069057812 */ /* 0x040fe400078efe1e */
[----:B------:R-:W-:Y:S02]  /*2c00*/  LOP3.LUT R7, R105, 0x10, R28, 0xfe, !PT ;  /* 0x0000001069077812 */ /* 0x000fe400078efe1c */
[----:B------:R-:W-:-:S02]  /*2c10*/  SEL R12, R12, RZ, !P0 ;  /* 0x000000ff0c0c7207 */ /* 0x000fc40004000000 */
[----:B------:R-:W-:Y:S01]  /*2c20*/  SEL R13, R13, RZ, !P0 ;  /* 0x000000ff0d0d7207 */ /* 0x000fe20004000000 */
[----:B--2---:R-:W-:Y:S01]  /*2c30*/  FMUL R57, R57, R96 ;  /* 0x0000006039397220 */ /* 0x004fe20000400000 */
[----:B------:R-:W-:Y:S01]  /*2c40*/  ISETP.GE.AND P0, PT, R5, R0, PT ;  /* 0x000000000500720c */ /* 0x000fe20003f06270 */
[-C--:B------:R-:W-:Y:S01]  /*2c50*/  FMUL R16, R16, R96.reuse ;  /* 0x0000006010107220 */ /* 0x080fe20000400000 */
[----:B------:R-:W-:Y:S01]  /*2c60*/  PRMT R5, R14, 0x7632, R5 ;  /* 0x000076320e057816 */ /* 0x000fe20000000005 */
[----:B------:R-:W-:Y:S01]  /*2c70*/  FMUL R14, R27, R96 ;  /* 0x000000601b0e7220 */ /* 0x000fe20000400000 */
[----:B------:R-:W-:Y:S01]  /*2c80*/  BAR.SYNC.DEFER_BLOCKING 0x0 ;  /* 0x0000000000007b1d */ /* 0x000fe20000010000 */
[----:B------:R-:W-:Y:S01]  /*2c90*/  SEL R57, R57, RZ, !P3 ;  /* 0x000000ff39397207 */ /* 0x000fe20005800000 */
[-C--:B----4-:R-:W-:Y:S01]  /*2ca0*/  FMUL R58, R58, R48.reuse ;  /* 0x000000303a3a7220 */ /* 0x090fe20000400000 */
[----:B------:R-:W-:Y:S02]  /*2cb0*/  IMAD.U32 R5, R5, 0x10000, RZ ;  /* 0x0001000005057824 */ /* 0x000fe400078e00ff */
[-C--:B------:R-:W-:Y:S01]  /*2cc0*/  FMUL R59, R59, R48.reuse ;  /* 0x000000303b3b7220 */ /* 0x080fe20000400000 */
[----:B------:R-:W-:Y:S01]  /*2cd0*/  SEL R57, R57, RZ, P2 ;  /* 0x000000ff39397207 */ /* 0x000fe20001000000 */
[----:B------:R-:W-:Y:S01]  /*2ce0*/  FMUL R19, R19, R48 ;  /* 0x0000003013137220 */ /* 0x000fe20000400000 */
[----:B------:R-:W-:Y:S01]  /*2cf0*/  ISETP.GE.AND P2, PT, R7, R0, PT ;  /* 0x000000000700720c */ /* 0x000fe20003f46270 */
[----:B------:R-:W-:Y:S01]  /*2d00*/  FMUL R18, R18, R48 ;  /* 0x0000003012127220 */ /* 0x000fe20000400000 */
[----:B------:R-:W-:Y:S01]  /*2d10*/  PRMT R7, R15, 0x7632, R7 ;  /* 0x000076320f077816 */ /* 0x000fe20000000007 */
[----:B------:R-:W-:Y:S01]  /*2d20*/  FMUL R17, R17, R96 ;  /* 0x0000006011117220 */ /* 0x000fe20000400000 */
[----:B------:R-:W-:-:S02]  /*2d30*/  SEL R49, R14, RZ, !P2 ;  /* 0x000000ff0e317207 */ /* 0x000fc40005000000 */
[----:B------:R-:W-:Y:S01]  /*2d40*/  SEL R15, R16, RZ, !P4 ;  /* 0x000000ff100f7207 */ /* 0x000fe20006000000 */
[----:B------:R-:W-:Y:S01]  /*2d50*/  IMAD.U32 R7, R7, 0x10000, RZ ;  /* 0x0001000007077824 */ /* 0x000fe200078e00ff */
[----:B------:R-:W-:Y:S02]  /*2d60*/  SEL R14, R17, RZ, !P5 ;  /* 0x000000ff110e7207 */ /* 0x000fe40006800000 */
[----:B------:R-:W-:Y:S02]  /*2d70*/  SEL R16, R49, RZ, P1 ;  /* 0x000000ff31107207 */ /* 0x000fe40000800000 */
[----:B------:R-:W-:Y:S02]  /*2d80*/  LOP3.LUT R26, R30, 0x18, RZ, 0xfc, !PT ;  /* 0x000000181e1a7812 */ /* 0x000fe400078efcff */
[----:B------:R-:W-:Y:S02]  /*2d90*/  LOP3.LUT R21, R28, 0x10, RZ, 0xfc, !PT ;  /* 0x000000101c157812 */ /* 0x000fe400078efcff */
[----:B------:R-:W-:Y:S01]  /*2da0*/  SEL R14, R14, RZ, !P0 ;  /* 0x000000ff0e0e7207 */ /* 0x000fe20004000000 */
[----:B------:R1:W-:Y:S01]  /*2db0*/  STS.128 [R89], R4 ;  /* 0x0000000459007388 */ /* 0x0003e20000000c00 */
[----:B------:R-:W-:-:S02]  /*2dc0*/  SEL R15, R15, RZ, !P0 ;  /* 0x000000ff0f0f7207 */ /* 0x000fc40004000000 */
[----:B------:R-:W-:Y:S01]  /*2dd0*/  SEL R16, R16, RZ, !P0 ;  /* 0x000000ff10107207 */ /* 0x000fe20004000000 */
[----:B------:R-:W-:Y:S01]  /*2de0*/  BAR.SYNC.DEFER_BLOCKING 0x0 ;  /* 0x0000000000007b1d */ /* 0x000fe20000010000 */
[----:B------:R-:W-:Y:S02]  /*2df0*/  SEL R17, R57, RZ, !P0 ;  /* 0x000000ff39117207 */ /* 0x000fe40004000000 */
[----:B------:R-:W-:Y:S02]  /*2e00*/  ISETP.GT.U32.AND P0, PT, R26, R21, PT ;  /* 0x000000151a00720c */ /* 0x000fe40003f04070 */
[----:B------:R-:W-:Y:S02]  /*2e10*/  SEL R58, R58, RZ, !P2 ;  /* 0x000000ff3a3a7207 */ /* 0x000fe40005000000 */
[----:B------:R-:W-:Y:S02]  /*2e20*/  SEL R59, R59, RZ, !P3 ;  /* 0x000000ff3b3b7207 */ /* 0x000fe40005800000 */
[----:B------:R-:W-:-:S02]  /*2e30*/  SEL R58, R58, RZ, P0 ;  /* 0x000000ff3a3a7207 */ /* 0x000fc40000000000 */
[----:B------:R-:W-:Y:S02]  /*2e40*/  ISETP.GT.U32.AND P0, PT, R26, R20, PT ;  /* 0x000000141a00720c */ /* 0x000fe40003f04070 */
[----:B-1----:R-:W-:Y:S02]  /*2e50*/  LOP3.LUT R5, R105, 0x18, R30, 0xfe, !PT ;  /* 0x0000001869057812 */ /* 0x002fe400078efe1e */
[----:B------:R-:W-:Y:S02]  /*2e60*/  SEL R59, R59, RZ, P0 ;  /* 0x000000ff3b3b7207 */ /* 0x000fe40000000000 */
[----:B------:R-:W-:Y:S02]  /*2e70*/  ISETP.GE.AND P0, PT, R5, R0, PT ;  /* 0x000000000500720c */ /* 0x000fe40003f06270 */
[----:B------:R-:W-:Y:S02]  /*2e80*/  SEL R19, R19, RZ, !P5 ;  /* 0x000000ff13137207 */ /* 0x000fe40006800000 */
[----:B------:R-:W-:-:S02]  /*2e90*/  SEL R18, R18, RZ, !P4 ;  /* 0x000000ff12127207 */ /* 0x000fc40006000000 */
[----:B------:R-:W-:Y:S01]  /*2ea0*/  P2R R49, PR, RZ, 0x2 ;  /* 0x00000002ff317803 */ /* 0x000fe20000000000 */
[----:B------:R-:W1:Y:S01]  /*2eb0*/  LDS R27, [R45] ;  /* 0x000000002d1b7984 */ /* 0x000e620000000800 */
[----:B------:R-:W-:Y:S02]  /*2ec0*/  ISETP.GE.AND P1, PT, R55, R0, PT ;  /* 0x000000003700720c */ /* 0x000fe40003f26270 */
[----:B------:R-:W-:Y:S01]  /*2ed0*/  LOP3.LUT R5, R30, 0x20, RZ, 0xfc, !PT ;  /* 0x000000201e057812 */ /* 0x000fe200078efcff */
[----:B------:R-:W2:Y:S01]  /*2ee0*/  LDS R48, [R45+0x20] ;  /* 0x000020002d307984 */ /* 0x000ea20000000800 */
[----:B------:R-:W-:Y:S02]  /*2ef0*/  LOP3.LUT R4, R28, 0x21, RZ, 0xfc, !PT ;  /* 0x000000211c047812 */ /* 0x000fe400078efcff */
[----:B------:R-:W-:Y:S02]  /*2f00*/  SEL R20, R19, RZ, !P0 ;  /* 0x000000ff13147207 */ /* 0x000fe40004000000 */
[----:B------:R-:W-:-:S02]  /*2f10*/  SEL R21, R18, RZ, !P0 ;  /* 0x000000ff12157207 */ /* 0x000fc40004000000 */
[----:B------:R-:W-:Y:S02]  /*2f20*/  SEL R18, R58, RZ, !P0 ;  /* 0x000000ff3a127207 */ /* 0x000fe40004000000 */
[----:B------:R-:W-:Y:S02]  /*2f30*/  SEL R19, R59, RZ, !P0 ;  /* 0x000000ff3b137207 */ /* 0x000fe40004000000 */
[----:B------:R-:W-:Y:S02]  /*2f40*/  ISETP.GT.U32.AND P0, PT, R5, R4, PT ;  /* 0x000000040500720c */ /* 0x000fe40003f04070 */
[----:B------:R-:W-:Y:S02]  /*2f50*/  LOP3.LUT R7, R105, 0x20, R28, 0xfe, !PT ;  /* 0x0000002069077812 */ /* 0x000fe400078efe1c */
[----:B------:R-:W-:Y:S02]  /*2f60*/  LOP3.LUT R6, R30, 0x28, RZ, 0xfc, !PT ;  /* 0x000000281e067812 */ /* 0x000fe400078efcff */
[----:B------:R-:W-:-:S04]  /*2f70*/  LOP3.LUT R5, R28, 0x20, RZ, 0xfc, !PT ;  /* 0x000000201c057812 */ /* 0x000fc800078efcff */
[----:B------:R-:W-:Y:S02]  /*2f80*/  ISETP.GT.U32.AND P6, PT, R6, R5, PT ;  /* 0x000000050600720c */ /* 0x000fe40003fc4070 */
[----:B------:R-:W-:Y:S01]  /*2f90*/  LOP3.LUT R5, R105, 0x20, R30, 0xfe, !PT ;  /* 0x0000002069057812 */ /* 0x000fe200078efe1e */
[-C--:B-1----:R-:W-:Y:S01]  /*2fa0*/  FMUL R69, R69, R27.reuse ;  /* 0x0000001b45457220 */ /* 0x082fe20000400000 */
[-C--:B------:R-:W-:Y:S01]  /*2fb0*/  FMUL R68, R68, R27.reuse ;  /* 0x0000001b44447220 */ /* 0x080fe20000400000 */
[-C--:B------:R-:W-:Y:S01]  /*2fc0*/  FMUL R23, R23, R27.reuse ;  /* 0x0000001b17177220 */ /* 0x080fe20000400000 */
[-C--:B------:R-:W-:Y:S01]  /*2fd0*/  FMUL R22, R22, R27.reuse ;  /* 0x0000001b16167220 */ /* 0x080fe20000400000 */
[-C--:B--2---:R-:W-:Y:S01]  /*2fe0*/  FMUL R70, R70, R48.reuse ;  /* 0x0000003046467220 */ /* 0x084fe20000400000 */
[----:B------:R-:W-:Y:S01]  /*2ff0*/  SEL R69, R69, RZ, !P1 ;  /* 0x000000ff45457207 */ /* 0x000fe20004800000 */
[-C--:B------:R-:W-:Y:S01]  /*3000*/  FMUL R71, R71, R48.reuse ;  /* 0x0000003047477220 */ /* 0x080fe20000400000 */
[-C--:B------:R-:W-:Y:S01]  /*3010*/  FMUL R25, R25, R27.reuse ;  /* 0x0000001b19197220 */ /* 0x080fe20000400000 */
[----:B------:R-:W-:Y:S01]  /*3020*/  FMUL R24, R24, R27 ;  /* 0x0000001b18187220 */ /* 0x000fe20000400000 */
[----:B------:R-:W-:Y:S01]  /*3030*/  SEL R69, R69, RZ, P0 ;  /* 0x000000ff45457207 */ /* 0x000fe20000000000 */
[----:B------:R-:W-:Y:S01]  /*3040*/  FMUL R66, R66, R48 ;  /* 0x0000003042427220 */ /* 0x000fe20000400000 */
[----:B------:R-:W-:Y:S01]  /*3050*/  ISETP.GE.AND P0, PT, R7, R0, PT ;  /* 0x000000000700720c */ /* 0x000fe20003f06270 */
[-C--:B------:R-:W-:Y:S01]  /*3060*/  FMUL R63, R63, R48.reuse ;  /* 0x000000303f3f7220 */ /* 0x080fe20000400000 */
[----:B------:R-:W-:Y:S01]  /*3070*/  SEL R71, R71, RZ, !P1 ;  /* 0x000000ff47477207 */ /* 0x000fe20004800000 */
[-C--:B------:R-:W-:Y:S01]  /*3080*/  FMUL R62, R62, R48.reuse ;  /* 0x000000303e3e7220 */ /* 0x080fe20000400000 */
[----:B------:R-:W-:Y:S01]  /*3090*/  SEL R70, R70, RZ, !P0 ;  /* 0x000000ff46467207 */ /* 0x000fe20004000000 */
[----:B------:R-:W-:Y:S01]  /*30a0*/  FMUL R67, R67, R48 ;  /* 0x0000003043437220 */ /* 0x000fe20000400000 */
[----:B------:R-:W-:-:S02]  /*30b0*/  ISETP.NE.AND P1, PT, R49, RZ, PT ;  /* 0x000000ff3100720c */ /* 0x000fc40003f25270 */
[----:B------:R-:W-:Y:S02]  /*30c0*/  SEL R52, R70, RZ, P6 ;  /* 0x000000ff46347207 */ /* 0x000fe40003000000 */
[----:B------:R-:W-:Y:S01]  /*30d0*/  ISETP.GT.U32.AND P6, PT, R6, R4, PT ;  /* 0x000000040600720c */ /* 0x000fe20003fc4070 */
[----:B------:R-:W-:Y:S01]  /*30e0*/  IMAD.U32 R4, R8, 0x10000, RZ ;  /* 0x0001000008047824 */ /* 0x000fe200078e00ff */
[----:B------:R-:W-:Y:S01]  /*30f0*/  SEL R68, R68, RZ, !P0 ;  /* 0x000000ff44447207 */ /* 0x000fe20004000000 */
[----:B------:R-:W-:Y:S01]  /*3100*/  IMAD.U32 R6, R9, 0x10000, RZ ;  /* 0x0001000009067824 */ /* 0x000fe200078e00ff */
[----:B------:R-:W-:Y:S02]  /*3110*/  SEL R53, R71, RZ, P6 ;  /* 0x000000ff47357207 */ /* 0x000fe40003000000 */
[----:B------:R-:W-:Y:S02]  /*3120*/  SEL R23, R23, RZ, !P5 ;  /* 0x000000ff17177207 */ /* 0x000fe40006800000 */
[----:B------:R-:W-:-:S02]  /*3130*/  SEL R22, R22, RZ, !P4 ;  /* 0x000000ff16167207 */ /* 0x000fc40006000000 */
[----:B------:R-:W-:Y:S02]  /*3140*/  ISETP.GE.AND P6, PT, R5, R0, PT ;  /* 0x000000000500720c */ /* 0x000fe40003fc6270 */
[----:B------:R-:W-:Y:S02]  /*3150*/  SEL R26, R25, RZ, !P2 ;  /* 0x000000ff191a7207 */ /* 0x000fe40005000000 */
[----:B------:R-:W-:Y:S02]  /*3160*/  SEL R27, R24, RZ, !P3 ;  /* 0x000000ff181b7207 */ /* 0x000fe40005800000 */
[----:B------:R-:W-:Y:S02]  /*3170*/  SEL R68, R68, RZ, P1 ;  /* 0x000000ff44447207 */ /* 0x000fe40000800000 */
[----:B------:R-:W-:Y:S02]  /*3180*/  LOP3.LUT R5, R105, 0x28, R30, 0xfe, !PT ;  /* 0x0000002869057812 */ /* 0x000fe400078efe1e */
[----:B------:R-:W-:-:S02]  /*3190*/  SEL R24, R23, RZ, !P6 ;  /* 0x000000ff17187207 */ /* 0x000fc40007000000 */
[----:B------:R-:W-:Y:S02]  /*31a0*/  SEL R25, R22, RZ, !P6 ;  /* 0x000000ff16197207 */ /* 0x000fe40007000000 */
[----:B------:R-:W-:Y:S02]  /*31b0*/  SEL R26, R26, RZ, !P6 ;  /* 0x000000ff1a1a7207 */ /* 0x000fe40007000000 */
[----:B------:R-:W-:Y:S02]  /*31c0*/  SEL R27, R27, RZ, !P6 ;  /* 0x000000ff1b1b7207 */ /* 0x000fe40007000000 */
[----:B------:R-:W-:Y:S01]  /*31d0*/  SEL R22, R68, RZ, !P6 ;  /* 0x000000ff44167207 */ /* 0x000fe20007000000 */
[----:B------:R-:W-:Y:S01]  /*31e0*/  IMAD.SHL.U32 R68, R2, 0x4, RZ ;  /* 0x0000000402447824 */ /* 0x000fe200078e00ff */
[----:B------:R-:W-:Y:S01]  /*31f0*/  SEL R23, R69, RZ, !P6 ;  /* 0x000000ff45177207 */ /* 0x000fe20007000000 */
[----:B------:R-:W-:Y:S01]  /*3200*/  BAR.SYNC.DEFER_BLOCKING 0x0 ;  /* 0x0000000000007b1d */ /* 0x000fe20000010000 */
[----:B------:R-:W-:-:S02]  /*3210*/  ISETP.GE.AND P6, PT, R5, R0, PT ;  /* 0x000000000500720c */ /* 0x000fc40003fc6270 */
[----:B------:R-:W-:Y:S02]  /*3220*/  PRMT R5, R8, 0x7632, R5 ;  /* 0x0000763208057816 */ /* 0x000fe40000000005 */
[----:B------:R-:W-:Y:S02]  /*3230*/  PRMT R7, R9, 0x7632, R7 ;  /* 0x0000763209077816 */ /* 0x000fe40000000007 */
[----:B------:R-:W-:Y:S01]  /*3240*/  SEL R50, R66, RZ, !P2 ;  /* 0x000000ff42327207 */ /* 0x000fe20005000000 */
[----:B------:R-:W-:Y:S01]  /*3250*/  IMAD.U32 R5, R5, 0x10000, RZ ;  /* 0x0001000005057824 */ /* 0x000fe200078e00ff */
[----:B------:R-:W-:Y:S01]  /*3260*/  SEL R49, R63, RZ, !P4 ;  /* 0x000000ff3f317207 */ /* 0x000fe20006000000 */
[----:B------:R-:W-:Y:S01]  /*3270*/  IMAD.U32 R7, R7, 0x10000, RZ ;  /* 0x0001000007077824 */ /* 0x000fe200078e00ff */
[----:B------:R-:W-:Y:S02]  /*3280*/  SEL R48, R62, RZ, !P5 ;  /* 0x000000ff3e307207 */ /* 0x000fe40006800000 */
[----:B------:R-:W-:-:S02]  /*3290*/  SEL R51, R67, RZ, !P3 ;  /* 0x000000ff43337207 */ /* 0x000fc40005800000 */
[----:B------:R-:W-:Y:S02]  /*32a0*/  SEL R48, R48, RZ, !P6 ;  /* 0x000000ff30307207 */ /* 0x000fe40007000000 */
[----:B------:R-:W-:Y:S02]  /*32b0*/  SEL R49, R49, RZ, !P6 ;  /* 0x000000ff31317207 */ /* 0x000fe40007000000 */
[----:B------:R-:W-:Y:S02]  /*32c0*/  SEL R50, R50, RZ, !P6 ;  /* 0x000000ff32327207 */ /* 0x000fe40007000000 */
[----:B------:R-:W-:Y:S02]  /*32d0*/  SEL R51, R51, RZ, !P6 ;  /* 0x000000ff33337207 */ /* 0x000fe40007000000 */
[----:B------:R-:W-:Y:S01]  /*32e0*/  SEL R52, R52, RZ, !P6 ;  /* 0x000000ff34347207 */ /* 0x000fe20007000000 */
[----:B------:R1:W-:Y:S01]  /*32f0*/  STS.128 [R89], R4 ;  /* 0x0000000459007388 */ /* 0x0003e20000000c00 */
[----:B------:R-:W-:Y:S01]  /*3300*/  SEL R53, R53, RZ, !P6 ;  /* 0x000000ff35357207 */ /* 0x000fe20007000000 */
[----:B------:R-:W-:Y:S01]  /*3310*/  BAR.SYNC.DEFER_BLOCKING 0x0 ;  /* 0x0000000000007b1d */ /* 0x000fe20000010000 */
[----:B------:R-:W-:-:S02]  /*3320*/  ISETP.GE.AND P6, PT, R55, R0, PT ;  /* 0x000000003700720c */ /* 0x000fc40003fc6270 */
[----:B------:R-:W-:Y:S02]  /*3330*/  ISETP.NE.AND P1, PT, R103, RZ, PT ;  /* 0x000000ff6700720c */ /* 0x000fe40003f25270 */
[----:B-1----:R-:W-:Y:S02]  /*3340*/  LOP3.LUT R5, R30, 0x30, RZ, 0xfc, !PT ;  /* 0x000000301e057812 */ /* 0x002fe400078efcff */
[----:B------:R-:W-:Y:S02]  /*3350*/  LOP3.LUT R4, R28, 0x31, RZ, 0xfc, !PT ;  /* 0x000000311c047812 */ /* 0x000fe400078efcff */
[----:B------:R-:W-:-:S05]  /*3360*/  LOP3.LUT R6, R2, 0x30, RZ, 0xc0, !PT ;  /* 0x0000003002067812 */ /* 0x000fca00078ec0ff */
[----:B------:R-:W-:Y:S01]  /*3370*/  VIADD R55, R6, UR4 ;  /* 0x0000000406377c36 */ /* 0x000fe20008000000 */
[----:B------:R-:W1:Y:S04]  /*3380*/  LDS R8, [R45] ;  /* 0x000000002d087984 */ /* 0x000e680000000800 */
[----:B------:R-:W2:Y:S01]  /*3390*/  LDS R66, [R45+0x20] ;  /* 0x000020002d427984 */ /* 0x000ea20000000800 */
[-C--:B-1----:R-:W-:Y:S01]  /*33a0*/  FMUL R44, R44, R8.reuse ;  /* 0x000000082c2c7220 */ /* 0x082fe20000400000 */
[-C--:B------:R-:W-:Y:S01]  /*33b0*/  FMUL R57, R3, R8.reuse ;  /* 0x0000000803397220 */ /* 0x080fe20000400000 */
[----:B------:R-:W-:Y:S01]  /*33c0*/  LOP3.LUT R3, R28, 0x30, RZ, 0xfc, !PT ;  /* 0x000000301c037812 */ /* 0x000fe200078efcff */
[----:B------:R-:W-:Y:S01]  /*33d0*/  FMUL R31, R31, R8 ;  /* 0x000000081f1f7220 */ /* 0x000fe20000400000 */
[-C--:B--2---:R-:W-:Y:S01]  /*33e0*/  FMUL R46, R46, R66.reuse ;  /* 0x000000422e2e7220 */ /* 0x084fe20000400000 */
[----:B------:R-:W-:Y:S01]  /*33f0*/  SEL R58, R44, RZ, !P4 ;  /* 0x000000ff2c3a7207 */ /* 0x000fe20006000000 */
[-C--:B------:R-:W-:Y:S01]  /*3400*/  FMUL R29, R29, R66.reuse ;  /* 0x000000421d1d7220 */ /* 0x080fe20000400000 */
[----:B------:R-:W-:Y:S01]  /*3410*/  SEL R57, R57, RZ, !P2 ;  /* 0x000000ff39397207 */ /* 0x000fe20005000000 */
[----:B------:R-:W-:Y:S01]  /*3420*/  FMUL R35, R35, R66 ;  /* 0x0000004223237220 */ /* 0x000fe20000400000 */
[----:B------:R-:W-:Y:S01]  /*3430*/  SEL R60, R46, RZ, !P4 ;  /* 0x000000ff2e3c7207 */ /* 0x000fe20006000000 */
[----:B------:R-:W-:Y:S01]  /*3440*/  FMUL R47, R47, R8 ;  /* 0x000000082f2f7220 */ /* 0x000fe20000400000 */
[----:B------:R-:W-:Y:S01]  /*3450*/  ISETP.GT.U32.AND P4, PT, R5, R4, PT ;  /* 0x000000040500720c */ /* 0x000fe20003f84070 */
[----:B------:R-:W-:Y:S01]  /*3460*/  FMUL R56, R74, R66 ;  /* 0x000000424a387220 */ /* 0x000fe20000400000 */
[----:B------:R-:W-:Y:S01]  /*3470*/  LOP3.LUT R5, R30, 0x38, RZ, 0xfc, !PT ;  /* 0x000000381e057812 */ /* 0x000fe200078efcff */
[----:B------:R-:W-:Y:S01]  /*3480*/  FMUL R32, R32, R8 ;  /* 0x0000000820207220 */ /* 0x000fe20000400000 */
[----:B------:R-:W-:Y:S01]  /*3490*/  SEL R59, R29, RZ, !P2 ;  /* 0x000000ff1d3b7207 */ /* 0x000fe20005000000 */
[----:B------:R-:W-:Y:S01]  /*34a0*/  FMUL R62, R79, R66 ;  /* 0x000000424f3e7220 */ /* 0x000fe20000400000 */
[----:B------:R-:W-:Y:S01]  /*34b0*/  ISETP.GT.U32.AND P2, PT, R5, R3, PT ;  /* 0x000000030500720c */ /* 0x000fe20003f44070 */
[----:B------:R-:W-:Y:S01]  /*34c0*/  FMUL R34, R34, R8 ;  /* 0x0000000822227220 */ /* 0x000fe20000400000 */
[----:B------:R-:W-:Y:S01]  /*34d0*/  LOP3.LUT R3, R105, 0x30, R28, 0xfe, !PT ;  /* 0x0000003069037812 */ /* 0x000fe200078efe1c */
[----:B------:R-:W-:Y:S01]  /*34e0*/  FMUL R39, R39, R66 ;  /* 0x0000004227277220 */ /* 0x000fe20000400000 */
[----:B------:R-:W-:Y:S01]  /*34f0*/  SEL R69, R31, RZ, !P0 ;  /* 0x000000ff1f457207 */ /* 0x000fe20004000000 */
[-C--:B------:R-:W-:Y:S01]  /*3500*/  FMUL R40, R40, R8.reuse ;  /* 0x0000000828287220 */ /* 0x080fe20000400000 */
[----:B------:R-:W-:Y:S01]  /*3510*/  SEL R82, R35, RZ, !P0 ;  /* 0x000000ff23527207 */ /* 0x000fe20004000000 */
[----:B------:R-:W-:Y:S01]  /*3520*/  FMUL R41, R41, R8 ;  /* 0x0000000829297220 */ /* 0x000fe20000400000 */
[----:B------:R-:W-:Y:S01]  /*3530*/  ISETP.GE.AND P0, PT, R3, R0, PT ;  /* 0x000000000300720c */ /* 0x000fe20003f06270 */
[-C--:B------:R-:W-:Y:S01]  /*3540*/  FMUL R70, R33, R66.reuse ;  /* 0x0000004221467220 */ /* 0x080fe20000400000 */
[----:B------:R-:W-:Y:S01]  /*3550*/  LOP3.LUT R3, R105, 0x38, R30, 0xfe, !PT ;  /* 0x0000003869037812 */ /* 0x000fe200078efe1e */
[----:B------:R-:W-:Y:S01]  /*3560*/  FMUL R71, R43, R66 ;  /* 0x000000422b477220 */ /* 0x000fe20000400000 */
[----:B------:R-:W-:Y:S01]  /*3570*/  SEL R54, R47, RZ, !P5 ;  /* 0x000000ff2f367207 */ /* 0x000fe20006800000 */
[----:B------:R-:W1:Y:S01]  /*3580*/  LDC.64 R66, c[0x0][0x228] ;  /* 0x00008a00ff427b82 */ /* 0x000e620000000a00 */
[----:B------:R-:W-:-:S02]  /*3590*/  SEL R56, R56, RZ, !P5 ;  /* 0x000000ff38387207 */ /* 0x000fc40006800000 */
[----:B------:R-:W-:Y:S02]  /*35a0*/  SEL R61, R32, RZ, !P3 ;  /* 0x000000ff203d7207 */ /* 0x000fe40005800000 */
[----:B------:R-:W-:Y:S02]  /*35b0*/  SEL R62, R62, RZ, !P3 ;  /* 0x000000ff3e3e7207 */ /* 0x000fe40005800000 */
[----:B------:R-:W-:Y:S02]  /*35c0*/  SEL R81, R34, RZ, !P6 ;  /* 0x000000ff22517207 */ /* 0x000fe40007000000 */
[----:B------:R-:W-:Y:S01]  /*35d0*/  SEL R83, R39, RZ, !P6 ;  /* 0x000000ff27537207 */ /* 0x000fe20007000000 */
[----:B------:R-:W-:Y:S01]  /*35e0*/  BAR.SYNC.DEFER_BLOCKING 0x0 ;  /* 0x0000000000007b1d */ /* 0x000fe20000010000 */
[----:B------:R-:W-:Y:S02]  /*35f0*/  ISETP.GT.U32.AND P3, PT, R5, R4, PT ;  /* 0x000000040500720c */ /* 0x000fe40003f64070 */
[----:B------:R-:W-:-:S02]  /*3600*/  ISETP.GE.AND P5, PT, R3, R0, PT ;  /* 0x000000000300720c */ /* 0x000fc40003fa6270 */
[----:B------:R-:W-:Y:S02]  /*3610*/  SEL R40, R40, RZ, !P0 ;  /* 0x000000ff28287207 */ /* 0x000fe40004000000 */
[----:B------:R-:W-:Y:S02]  /*3620*/  ISETP.GT.U32.AND P6, PT, R30, R28, PT ;  /* 0x0000001c1e00720c */ /* 0x000fe40003fc4070 */
[----:B------:R-:W-:Y:S02]  /*3630*/  SHF.R.U32.HI R4, RZ, 0x4, R2 ;  /* 0x00000004ff047819 */ /* 0x000fe40000011602 */
[----:B------:R-:W-:Y:S02]  /*3640*/  LOP3.LUT R3, R105, 0x31, R28, 0xfe, !PT ;  /* 0x0000003169037812 */ /* 0x000fe400078efe1c */
[----:B------:R-:W-:Y:S02]  /*3650*/  SEL R65, R40, RZ, P6 ;  /* 0x000000ff28417207 */ /* 0x000fe40003000000 */
[----:B------:R-:W-:-:S02]  /*3660*/  SGXT.U32 R4, R4, 0x2 ;  /* 0x000000020404781a */ /* 0x000fc40000000000 */
[----:B------:R-:W-:Y:S02]  /*3670*/  ISETP.GE.AND P6, PT, R3, R0, PT ;  /* 0x000000000300720c */ /* 0x000fe40003fc6270 */
[-C--:B------:R-:W-:Y:S01]  /*3680*/  LOP3.LUT R3, R4, R105.reuse, RZ, 0xfc, !PT ;  /* 0x0000006904037212 */ /* 0x080fe200078efcff */
[C---:B------:R-:W-:Y:S01]  /*3690*/  IMAD.SHL.U32 R4, R2.reuse, 0x10, RZ ;  /* 0x0000001002047824 */ /* 0x040fe200078e00ff */
[----:B------:R-:W-:Y:S02]  /*36a0*/  SEL R41, R41, RZ, !P6 ;  /* 0x000000ff29297207 */ /* 0x000fe40007000000 */
[----:B------:R-:W-:Y:S02]  /*36b0*/  LOP3.LUT R5, R105, 0x30, R30, 0xfe, !PT ;  /* 0x0000003069057812 */ /* 0x000fe400078efe1e */
[----:B------:R-:W-:Y:S02]  /*36c0*/  LEA.HI R105, R2, R105, RZ, 0x1c ;  /* 0x0000006902697211 */ /* 0x000fe400078fe0ff */
[----:B------:R-:W-:-:S02]  /*36d0*/  LOP3.LUT R2, R68, 0xfc, RZ, 0xc0, !PT ;  /* 0x000000fc44027812 */ /* 0x000fc400078ec0ff */
[----:B------:R-:W-:Y:S01]  /*36e0*/  SEL R85, R41, RZ, P4 ;  /* 0x000000ff29557207 */ /* 0x000fe20002000000 */
[----:B------:R-:W-:Y:S01]  /*36f0*/  VIADD R105, R105, 0x3c ;  /* 0x0000003c69697836 */ /* 0x000fe20000000000 */
[----:B------:R-:W-:Y:S01]  /*3700*/  ISETP.GE.AND P4, PT, R5, R0, PT ;  /* 0x000000000500720c */ /* 0x000fe20003f86270 */
[----:B------:R-:W-:Y:S01]  /*3710*/  IMAD R55, R2, 0x4, R55 ;  /* 0x0000000402377824 */ /* 0x000fe200078e0237 */
[----:B------:R-:W-:Y:S02]  /*3720*/  LOP3.LUT R5, R4, 0x1c0, RZ, 0xc0, !PT ;  /* 0x000001c004057812 */ /* 0x000fe400078ec0ff */
[C---:B------:R-:W-:Y:S02]  /*3730*/  LOP3.LUT R4, R2.reuse, 0x100, RZ, 0xfc, !PT ;  /* 0x0000010002047812 */ /* 0x040fe400078efcff */
[----:B------:R-:W-:Y:S02]  /*3740*/  LOP3.LUT R7, R2, 0x200, RZ, 0xfc, !PT ;  /* 0x0000020002077812 */ /* 0x000fe400078efcff */
[----:B------:R-:W-:-:S02]  /*3750*/  SHF.R.U32.HI R6, RZ, 0x2, R4 ;  /* 0x00000002ff067819 */ /* 0x000fc40000011604 */
[----:B------:R-:W-:Y:S02]  /*3760*/  LOP3.LUT R4, R28, 0x200, R5, 0xfe, !PT ;  /* 0x000002001c047812 */ /* 0x000fe400078efe05 */
[----:B------:R-:W-:Y:S02]  /*3770*/  LOP3.LUT R8, R2, 0x300, RZ, 0xfc, !PT ;  /* 0x0000030002087812 */ /* 0x000fe400078efcff */
[----:B------:R-:W-:Y:S02]  /*3780*/  SHF.R.U32.HI R7, RZ, 0x2, R7 ;  /* 0x00000002ff077819 */ /* 0x000fe40000011607 */
[----:B------:R-:W-:Y:S02]  /*3790*/  LOP3.LUT R6, R6, 0x70, RZ, 0xc0, !PT ;  /* 0x0000007006067812 */ /* 0x000fe400078ec0ff */
[----:B------:R-:W-:Y:S02]  /*37a0*/  SHF.R.U32.HI R4, RZ, 0x2, R4 ;  /* 0x00000002ff047819 */ /* 0x000fe40000011604 */
[----:B------:R-:W-:-:S02]  /*37b0*/  SHF.R.U32.HI R9, RZ, 0x2, R8 ;  /* 0x00000002ff097819 */ /* 0x000fc40000011608 */
[----:B------:R-:W-:Y:S01]  /*37c0*/  LOP3.LUT R8, R7, 0xb0, RZ, 0xc0, !PT ;  /* 0x000000b007087812 */ /* 0x000fe200078ec0ff */
[----:B------:R-:W-:Y:S01]  /*37d0*/  VIADD R7, R6, UR4 ;  /* 0x0000000406077c36 */ /* 0x000fe20008000000 */
[----:B------:R-:W-:Y:S02]  /*37e0*/  LOP3.LUT R4, R4, 0xf0, RZ, 0xc0, !PT ;  /* 0x000000f004047812 */ /* 0x000fe400078ec0ff */
[----:B------:R-:W-:Y:S01]  /*37f0*/  LOP3.LUT R28, R28, R5, RZ, 0xfc, !PT ;  /* 0x000000051c1c7212 */ /* 0x000fe200078efcff */
[----:B------:R-:W-:Y:S01]  /*3800*/  IMAD R64, R2, 0x4, R7 ;  /* 0x0000000402407824 */ /* 0x000fe200078e0207 */
[----:B------:R-:W-:Y:S01]  /*3810*/  LEA.HI R5, R5, UR4, RZ, 0x1e ;  /* 0x0000000405057c11 */ /* 0x000fe2000f8ff0ff */
[----:B------:R-:W-:Y:S01]  /*3820*/  VIADD R7, R4, UR4 ;  /* 0x0000000404077c36 */ /* 0x000fe20008000000 */
[----:B------:R-:W-:Y:S01]  /*3830*/  LOP3.LUT R9, R9, 0xf0, RZ, 0xc0, !PT ;  /* 0x000000f009097812 */ /* 0x000fe200078ec0ff */
[----:B------:R-:W-:Y:S01]  /*3840*/  VIADD R63, R8, UR4 ;  /* 0x00000004083f7c36 */ /* 0x000fe20008000000 */
[----:B------:R-:W-:Y:S01]  /*3850*/  SEL R74, R54, RZ, !P4 ;  /* 0x000000ff364a7207 */ /* 0x000fe20006000000 */
[----:B------:R-:W-:Y:S01]  /*3860*/  IMAD R72, R28, 0x4, R5 ;  /* 0x000000041c487824 */ /* 0x000fe200078e0205 */
[----:B------:R-:W-:Y:S01]  /*3870*/  SEL R75, R58, RZ, !P4 ;  /* 0x000000ff3a4b7207 */ /* 0x000fe20006000000 */
[----:B------:R-:W-:Y:S01]  /*3880*/  IMAD R73, R28, 0x4, R7 ;  /* 0x000000041c497824 */ /* 0x000fe200078e0207 */
[----:B------:R-:W-:Y:S01]  /*3890*/  SEL R70, R70, RZ, !P0 ;  /* 0x000000ff46467207 */ /* 0x000fe20004000000 */
[----:B------:R-:W-:Y:S01]  /*38a0*/  VIADD R9, R9, UR4 ;  /* 0x0000000409097c36 */ /* 0x000fe20008000000 */
[----:B------:R-:W-:Y:S01]  /*38b0*/  STS.64 [R72], R10 ;  /* 0x0000000a48007388 */ /* 0x000fe20000000a00 */
[C---:B------:R-:W-:Y:S01]  /*38c0*/  IMAD R63, R2.reuse, 0x4, R63 ;  /* 0x00000004023f7824 */ /* 0x040fe200078e023f */
[----:B------:R-:W-:Y:S01]  /*38d0*/  SEL R71, R71, RZ, !P6 ;  /* 0x000000ff47477207 */ /* 0x000fe20007000000 */
[----:B------:R-:W-:Y:S01]  /*38e0*/  IMAD R2, R2, 0x4, R9 ;  /* 0x0000000402027824 */ /* 0x000fe200078e0209 */
[----:B------:R-:W-:Y:S01]  /*38f0*/  STS.64 [R73+0x800], R12 ;  /* 0x0008000c49007388 */ /* 0x000fe20000000a00 */
[----:B------:R-:W-:-:S02]  /*3900*/  SEL R76, R56, RZ, !P5 ;  /* 0x000000ff384c7207 */ /* 0x000fc40006800000 */
[----:B------:R-:W-:Y:S01]  /*3910*/  SEL R77, R60, RZ, !P5 ;  /* 0x000000ff3c4d7207 */ /* 0x000fe20006800000 */
[----:B------:R-:W-:Y:S01]  /*3920*/  STS.64 [R72+0x40], RZ ;  /* 0x000040ff48007388 */ /* 0x000fe20000000a00 */
[----:B------:R-:W-:Y:S02]  /*3930*/  SEL R56, R57, RZ, !P4 ;  /* 0x000000ff39387207 */ /* 0x000fe40006000000 */
[----:B------:R-:W-:Y:S01]  /*3940*/  SEL R57, R61, RZ, !P4 ;  /* 0x000000ff3d397207 */ /* 0x000fe20006000000 */
[----:B------:R-:W-:Y:S01]  /*3950*/  STS.64 [R73+0x840], RZ ;  /* 0x000840ff49007388 */ /* 0x000fe20000000a00 */
[----:B------:R-:W-:Y:S02]  /*3960*/  SEL R78, R59, RZ, !P5 ;  /* 0x000000ff3b4e7207 */ /* 0x000fe40006800000 */
[----:B------:R-:W-:Y:S01]  /*3970*/  SEL R79, R62, RZ, !P5 ;  /* 0x000000ff3e4f7207 */ /* 0x000fe20006800000 */
[----:B------:R-:W-:Y:S01]  /*3980*/  STS.64 [R72+0x80], RZ ;  /* 0x000080ff48007388 */ /* 0x000fe20000000a00 */
[----:B------:R-:W-:-:S02]  /*3990*/  SEL R54, R70, RZ, P2 ;  /* 0x000000ff46367207 */ /* 0x000fc40001000000 */
        /* <DEDUP_REMOVED lines=8> */
[----:B------:R-:W-:-:S02]  /*3a20*/  LOP3.LUT R59, R3, 0x4, RZ, 0xfc, !PT ;  /* 0x00000004033b7812 */ /* 0x000fc400078efcff */
[C---:B------:R-:W-:Y:S01]  /*3a30*/  LOP3.LUT R61, R3.reuse, 0x8, RZ, 0xfc, !PT ;  /* 0x00000008033d7812 */ /* 0x040fe200078efcff */
[----:B------:R-:W-:Y:S01]  /*3a40*/  BAR.SYNC.DEFER_BLOCKING 0x0 ;  /* 0x0000000000007b1d */ /* 0x000fe20000010000 */
[-C--:B------:R-:W-:Y:S02]  /*3a50*/  ISETP.LT.AND P0, PT, R3, R0.reuse, P1 ;  /* 0x000000000300720c */ /* 0x080fe40000f01270 */
[-C--:B------:R-:W-:Y:S02]  /*3a60*/  ISETP.LT.AND P6, PT, R59, R0.reuse, P1 ;  /* 0x000000003b00720c */ /* 0x080fe40000fc1270 */
[----:B------:R-:W-:Y:S02]  /*3a70*/  ISETP.LT.AND P2, PT, R61, R0, P1 ;  /* 0x000000003d00720c */ /* 0x000fe40000f41270 */
[----:B------:R-:W-:Y:S02]  /*3a80*/  LOP3.LUT R69, R68, 0x3c, RZ, 0xc0, !PT ;  /* 0x0000003c44457812 */ /* 0x000fe400078ec0ff */
[----:B------:R-:W-:Y:S01]  /*3a90*/  LOP3.LUT R65, R3, 0x20, RZ, 0xfc, !PT ;  /* 0x0000002003417812 */ /* 0x000fe200078efcff */
[----:B------:R-:W2:Y:S04]  /*3aa0*/  LDS.128 R32, [R55] ;  /* 0x0000000037207984 */ /* 0x000ea80000000c00 */
[----:B------:R-:W3:Y:S04]  /*3ab0*/  LDS.128 R28, [R64+0x400] ;  /* 0x00040000401c7984 */ /* 0x000ee80000000c00 */
[----:B------:R-:W4:Y:S04]  /*3ac0*/  LDS.128 R8, [R63+0x800] ;  /* 0x000800003f087984 */ /* 0x000f280000000c00 */
[----:B------:R-:W1:Y:S01]  /*3ad0*/  LDS.128 R4, [R2+0xc00] ;  /* 0x000c000002047984 */ /* 0x000e620000000c00 */
[----:B------:R-:W-:Y:S06]  /*3ae0*/  BAR.SYNC.DEFER_BLOCKING 0x0 ;  /* 0x0000000000007b1d */ /* 0x000fec0000010000 */
[----:B------:R-:W-:Y:S04]  /*3af0*/  STS.64 [R72], R14 ;  /* 0x0000000e48007388 */ /* 0x000fe80000000a00 */
[----:B------:R-:W-:Y:S04]  /*3b00*/  STS.64 [R73+0x800], R20 ;  /* 0x0008001449007388 */ /* 0x000fe80000000a00 */
[----:B------:R-:W-:Y:S04]  /*3b10*/  STS.64 [R72+0x40], R16 ;  /* 0x0000401048007388 */ /* 0x000fe80000000a00 */
[----:B------:R-:W-:Y:S04]  /*3b20*/  STS.64 [R73+0x840], R18 ;  /* 0x0008401249007388 */ /* 0x000fe80000000a00 */
[----:B------:R-:W-:Y:S04]  /*3b30*/  STS.64 [R72+0x80], RZ ;  /* 0x000080ff48007388 */ /* 0x000fe80000000a00 */
[----:B------:R-:W-:Y:S04]  /*3b40*/  STS.64 [R73+0x880], RZ ;  /* 0x000880ff49007388 */ /* 0x000fe80000000a00 */
[----:B------:R-:W-:Y:S04]  /*3b50*/  STS.64 [R72+0xc0], RZ ;  /* 0x0000c0ff48007388 */ /* 0x000fe80000000a00 */
[----:B------:R-:W-:Y:S01]  /*3b60*/  STS.64 [R73+0x8c0], RZ ;  /* 0x0008c0ff49007388 */ /* 0x000fe20000000a00 */
[----:B------:R-:W-:Y:S06]  /*3b70*/  BAR.SYNC.DEFER_BLOCKING 0x0 ;  /* 0x0000000000007b1d */ /* 0x000fec0000010000 */
[----:B------:R-:W1:Y:S04]  /*3b80*/  LDS.128 R36, [R55] ;  /* 0x0000000037247984 */ /* 0x000e680000000c00 */
[----:B------:R-:W1:Y:S04]  /*3b90*/  LDS.128 R40, [R64+0x400] ;  /* 0x0004000040287984 */ /* 0x000e680000000c00 */
[----:B------:R-:W1:Y:S04]  /*3ba0*/  LDS.128 R44, [R63+0x800] ;  /* 0x000800003f2c7984 */ /* 0x000e680000000c00 */
[----:B------:R-:W1:Y:S01]  /*3bb0*/  LDS.128 R12, [R2+0xc00] ;  /* 0x000c0000020c7984 */ /* 0x000e620000000c00 */
[----:B------:R-:W-:Y:S06]  /*3bc0*/  BAR.SYNC.DEFER_BLOCKING 0x0 ;  /* 0x0000000000007b1d */ /* 0x000fec0000010000 */
[----:B------:R-:W-:Y:S04]  /*3bd0*/  STS.64 [R72], R24 ;  /* 0x0000001848007388 */ /* 0x000fe80000000a00 */
[----:B------:R-:W-:Y:S04]  /*3be0*/  STS.64 [R73+0x800], R48 ;  /* 0x0008003049007388 */ /* 0x000fe80000000a00 */
[----:B------:R-:W-:Y:S04]  /*3bf0*/  STS.64 [R72+0x40], R26 ;  /* 0x0000401a48007388 */ /* 0x000fe80000000a00 */
[----:B------:R-:W-:Y:S04]  /*3c00*/  STS.64 [R73+0x840], R50 ;  /* 0x0008403249007388 */ /* 0x000fe80000000a00 */
[----:B------:R-:W-:Y:S04]  /*3c10*/  STS.64 [R72+0x80], R22 ;  /* 0x0000801648007388 */ /* 0x000fe80000000a00 */
[----:B------:R2:W-:Y:S04]  /*3c20*/  STS.64 [R73+0x880], R52 ;  /* 0x0008803449007388 */ /* 0x0005e80000000a00 */
[----:B------:R-:W-:Y:S04]  /*3c30*/  STS.64 [R72+0xc0], RZ ;  /* 0x0000c0ff48007388 */ /* 0x000fe80000000a00 */
[----:B------:R-:W-:Y:S01]  /*3c40*/  STS.64 [R73+0x8c0], RZ ;  /* 0x0008c0ff49007388 */ /* 0x000fe20000000a00 */
[----:B------:R-:W-:Y:S01]  /*3c50*/  BAR.SYNC.DEFER_BLOCKING 0x0 ;  /* 0x0000000000007b1d */ /* 0x000fe20000010000 */
[----:B--2---:R-:W-:-:S04]  /*3c60*/  IMAD.SHL.U32 R53, R99, 0x40, RZ ;  /* 0x0000004063357824 */ /* 0x004fc800078e00ff */
[----:B-1----:R-:W-:Y:S01]  /*3c70*/  IMAD.WIDE R52, R53, 0x4, R66 ;  /* 0x0000000435347825 */ /* 0x002fe200078e0242 */
[----:B------:R-:W-:-:S03]  /*3c80*/  LOP3.LUT R67, R3, 0xc, RZ, 0xfc, !PT ;  /* 0x0000000c03437812 */ /* 0x000fc600078efcff */
[----:B------:R-:W-:-:S04]  /*3c90*/  IMAD.WIDE R58, R59, 0x2000, R52 ;  /* 0x000020003b3a7825 */ /* 0x000fc800078e0234 */
[----:B------:R-:W-:-:S04]  /*3ca0*/  IMAD.WIDE R60, R61, 0x2000, R52 ;  /* 0x000020003d3c7825 */ /* 0x000fc800078e0234 */
[----:B------:R-:W-:-:S04]  /*3cb0*/  IMAD.WIDE.U32 R58, R69, 0x4, R58 ;  /* 0x00000004453a7825 */ /* 0x000fc800078e003a */
[----:B------:R-:W-:Y:S01]  /*3cc0*/  IMAD.WIDE.U32 R60, R69, 0x4, R60 ;  /* 0x00000004453c7825 */ /* 0x000fe200078e003c */
[----:B------:R-:W1:Y:S04]  /*3cd0*/  LDS.128 R48, [R55] ;  /* 0x0000000037307984 */ /* 0x000e680000000c00 */
[----:B------:R-:W2:Y:S04]  /*3ce0*/  LDS.128 R24, [R64+0x400] ;  /* 0x0004000040187984 */ /* 0x000ea80000000c00 */
[----:B------:R-:W1:Y:S04]  /*3cf0*/  LDS.128 R20, [R63+0x800] ;  /* 0x000800003f147984 */ /* 0x000e680000000c00 */
[----:B------:R-:W1:Y:S01]  /*3d00*/  LDS.128 R16, [R2+0xc00] ;  /* 0x000c000002107984 */ /* 0x000e620000000c00 */
[----:B------:R-:W-:Y:S06]  /*3d10*/  BAR.SYNC.DEFER_BLOCKING 0x0 ;  /* 0x0000000000007b1d */ /* 0x000fec0000010000 */
[----:B------:R3:W-:Y:S04]  /*3d20*/  STS.64 [R72], R74 ;  /* 0x0000004a48007388 */ /* 0x0007e80000000a00 */
[----:B------:R-:W-:Y:S04]  /*3d30*/  STS.64 [R73+0x800], R76 ;  /* 0x0008004c49007388 */ /* 0x000fe80000000a00 */
[----:B------:R4:W-:Y:S01]  /*3d40*/  STS.64 [R72+0x40], R56 ;  /* 0x0000403848007388 */ /* 0x0009e20000000a00 */
[----:B---3--:R-:W-:-:S03]  /*3d50*/  SEL R75, R71, RZ, P3 ;  /* 0x000000ff474b7207 */ /* 0x008fc60001800000 */
[----:B------:R-:W-:Y:S01]  /*3d60*/  STS.64 [R73+0x840], R78 ;  /* 0x0008404e49007388 */ /* 0x000fe20000000a00 */
[----:B------:R-:W-:Y:S02]  /*3d70*/  SEL R71, R85, RZ, !P4 ;  /* 0x000000ff55477207 */ /* 0x000fe40006000000 */
[----:B------:R-:W-:Y:S01]  /*3d80*/  SEL R74, R54, RZ, !P5 ;  /* 0x000000ff364a7207 */ /* 0x000fe20006800000 */
[----:B------:R-:W-:Y:S01]  /*3d90*/  STS.64 [R72+0x80], R80 ;  /* 0x0000805048007388 */ /* 0x000fe20000000a00 */
[----:B------:R-:W-:Y:S01]  /*3da0*/  SEL R75, R75, RZ, !P5 ;  /* 0x000000ff4b4b7207 */ /* 0x000fe20006800000 */
[--C-:B----4-:R-:W-:Y:S02]  /*3db0*/  IMAD.WIDE R56, R3, 0x2000, R52.reuse ;  /* 0x0000200003387825 */ /* 0x110fe400078e0234 */
[----:B------:R-:W-:Y:S01]  /*3dc0*/  STS.64 [R73+0x880], R82 ;  /* 0x0008805249007388 */ /* 0x000fe20000000a00 */
[C---:B------:R-:W-:Y:S01]  /*3dd0*/  ISETP.LT.AND P3, PT, R67.reuse, R0, P1 ;  /* 0x000000004300720c */ /* 0x040fe20000f61270 */
[----:B------:R-:W-:-:S02]  /*3de0*/  IMAD.WIDE R66, R67, 0x2000, R52 ;  /* 0x0000200043427825 */ /* 0x000fc400078e0234 */
[----:B------:R3:W-:Y:S01]  /*3df0*/  STS.64 [R72+0xc0], R70 ;  /* 0x0000c04648007388 */ /* 0x0007e20000000a00 */
[----:B------:R-:W-:Y:S01]  /*3e00*/  LOP3.LUT R77, R3, 0x10, RZ, 0xfc, !PT ;  /* 0x00000010034d7812 */ /* 0x000fe200078efcff */
[C---:B------:R-:W-:Y:S02]  /*3e10*/  IMAD.WIDE.U32 R56, R69.reuse, 0x4, R56 ;  /* 0x0000000445387825 */ /* 0x040fe400078e0038 */
[----:B------:R4:W-:Y:S01]  /*3e20*/  STS.64 [R73+0x8c0], R74 ;  /* 0x0008c04a49007388 */ /* 0x0009e20000000a00 */
[----:B------:R-:W-:Y:S01]  /*3e30*/  BAR.SYNC.DEFER_BLOCKING 0x0 ;  /* 0x0000000000007b1d */ /* 0x000fe20000010000 */
[----:B------:R-:W-:Y:S01]  /*3e40*/  IMAD.WIDE.U32 R66, R69, 0x4, R66 ;  /* 0x0000000445427825 */ /* 0x000fe200078e0042 */
[----:B------:R-:W-:Y:S02]  /*3e50*/  ISETP.LT.AND P5, PT, R65, R0, P1 ;  /* 0x000000004100720c */ /* 0x000fe40000fa1270 */
[C---:B---3--:R-:W-:Y:S02]  /*3e60*/  LOP3.LUT R71, R3.reuse, 0x1c, RZ, 0xfc, !PT ;  /* 0x0000001c03477812 */ /* 0x048fe400078efcff */
[----:B----4-:R-:W-:-:S02]  /*3e70*/  LOP3.LUT R75, R3, 0x14, RZ, 0xfc, !PT ;  /* 0x00000014034b7812 */ /* 0x010fc400078efcff */
[----:B------:R-:W-:Y:S02]  /*3e80*/  LOP3.LUT R73, R3, 0x18, RZ, 0xfc, !PT ;  /* 0x0000001803497812 */ /* 0x000fe400078efcff */
[-C--:B------:R-:W-:Y:S01]  /*3e90*/  ISETP.LT.AND P4, PT, R71, R0.reuse, P1 ;  /* 0x000000004700720c */ /* 0x080fe20000f81270 */
[----:B------:R3:W-:Y:S01]  /*3ea0*/  @P0 STG.E.128 desc[UR6][R56.64], R32 ;  /* 0x0000002038000986 */ /* 0x0007e2000c101d06 */
[----:B------:R-:W-:-:S03]  /*3eb0*/  ISETP.LT.AND P0, PT, R77, R0, P1 ;  /* 0x000000004d00720c */ /* 0x000fc60000f01270 */
[----:B------:R4:W-:Y:S04]  /*3ec0*/  @P6 STG.E.128 desc[UR6][R58.64], R28 ;  /* 0x0000001c3a006986 */ /* 0x0009e8000c101d06 */
[----:B------:R-:W-:Y:S01]  /*3ed0*/  @P2 STG.E.128 desc[UR6][R60.64], R8 ;  /* 0x000000083c002986 */ /* 0x000fe2000c101d06 */
[----:B------:R-:W-:-:S03]  /*3ee0*/  ISETP.LT.AND P2, PT, R75, R0, P1 ;  /* 0x000000004b00720c */ /* 0x000fc60000f41270 */
[----:B------:R-:W-:Y:S01]  /*3ef0*/  @P3 STG.E.128 desc[UR6][R66.64], R4 ;  /* 0x0000000442003986 */ /* 0x000fe2000c101d06 */
[----:B------:R-:W-:-:S03]  /*3f00*/  ISETP.LT.AND P3, PT, R73, R0, P1 ;  /* 0x000000004900720c */ /* 0x000fc60000f61270 */
[----:B------:R1:W2:Y:S01]  /*3f10*/  LDS.128 R4, [R55] ;  /* 0x0000000037047984 */ /* 0x0002a20000000c00 */
[----:B---3--:R-:W-:-:S03]  /*3f20*/  IMAD.WIDE R56, R73, 0x2000, R52 ;  /* 0x0000200049387825 */ /* 0x008fc600078e0234 */
[----:B------:R3:W-:Y:S01]  /*3f30*/  LDS.128 R28, [R63+0x800] ;  /* 0x000800003f1c7984 */ /* 0x0007e20000000c00 */
[----:B----4-:R-:W-:Y:S01]  /*3f40*/  IMAD.WIDE R58, R71, 0x2000, R52 ;  /* 0x00002000473a7825 */ /* 0x010fe200078e0234 */
[----:B-1----:R-:W-:-:S03]  /*3f50*/  LOP3.LUT R55, R3, 0x38, RZ, 0xfc, !PT ;  /* 0x0000003803377812 */ /* 0x002fc600078efcff */
[----:B------:R-:W-:Y:S01]  /*3f60*/  IMAD.WIDE R8, R77, 0x2000, R52 ;  /* 0x000020004d087825 */ /* 0x000fe200078e0234 */
[----:B---3--:R-:W-:-:S03]  /*3f70*/  LOP3.LUT R63, R3, 0x24, RZ, 0xfc, !PT ;  /* 0x00000024033f7812 */ /* 0x008fc600078efcff */
[----:B------:R-:W-:Y:S01]  /*3f80*/  IMAD.WIDE R10, R75, 0x2000, R52 ;  /* 0x000020004b0a7825 */ /* 0x000fe200078e0234 */
[----:B------:R-:W-:-:S03]  /*3f90*/  ISETP.LT.AND P6, PT, R63, R0, P1 ;  /* 0x000000003f00720c */ /* 0x000fc60000fc1270 */
[----:B------:R-:W-:-:S04]  /*3fa0*/  IMAD.WIDE.U32 R32, R69, 0x4, R8 ;  /* 0x0000000445207825 */ /* 0x000fc800078e0008 */
[----:B------:R-:W-:Y:S01]  /*3fb0*/  IMAD.WIDE.U32 R34, R69, 0x4, R10 ;  /* 0x0000000445227825 */ /* 0x000fe200078e000a */
[----:B------:R1:W-:Y:S01]  /*3fc0*/  @P0 STG.E.128 desc[UR6][R32.64], R36 ;  /* 0x0000002420000986 */ /* 0x0003e2000c101d06 */
[----:B------:R-:W-:Y:S02]  /*3fd0*/  ISETP.LT.AND P0, PT, R105, R0, P1 ;  /* 0x000000006900720c */ /* 0x000fe40000f01270 */
[----:B------:R-:W-:Y:S01]  /*3fe0*/  IMAD.WIDE R60, R65, 0x2000, R52 ;  /* 0x00002000413c7825 */ /* 0x000fe200078e0234 */
[----:B------:R-:W3:Y:S03]  /*3ff0*/  LDS.128 R8, [R64+0x400] ;  /* 0x0004000040087984 */ /* 0x000ee60000000c00 */
[C---:B------:R-:W-:Y:S01]  /*4000*/  IMAD.WIDE.U32 R56, R69.reuse, 0x4, R56 ;  /* 0x0000000445387825 */ /* 0x040fe200078e0038 */
[----:B------:R4:W-:Y:S03]  /*4010*/  @P2 STG.E.128 desc[UR6][R34.64], R40 ;  /* 0x0000002822002986 */ /* 0x0009e6000c101d06 */
[C---:B------:R-:W-:Y:S01]  /*4020*/  IMAD.WIDE.U32 R58, R69.reuse, 0x4, R58 ;  /* 0x00000004453a7825 */ /* 0x040fe200078e003a */
[----:B------:R-:W-:Y:S03]  /*4030*/  @P3 STG.E.128 desc[UR6][R56.64], R44 ;  /* 0x0000002c38003986 */ /* 0x000fe6000c101d06 */
[----:B------:R-:W-:Y:S01]  /*4040*/  IMAD.WIDE.U32 R60, R69, 0x4, R60 ;  /* 0x00000004453c7825 */ /* 0x000fe200078e003c */
[----:B------:R2:W-:Y:S01]  /*4050*/  @P4 STG.E.128 desc[UR6][R58.64], R12 ;  /* 0x0000000c3a004986 */ /* 0x0005e2000c101d06 */
[----:B-1----:R-:W-:-:S02]  /*4060*/  LOP3.LUT R37, R3, 0x34, RZ, 0xfc, !PT ;  /* 0x0000003403257812 */ /* 0x002fc400078efcff */
[C---:B------:R-:W-:Y:S01]  /*4070*/  LOP3.LUT R33, R3.reuse, 0x28, RZ, 0xfc, !PT ;  /* 0x0000002803217812 */ /* 0x040fe200078efcff */
[----:B------:R1:W-:Y:S01]  /*4080*/  @P5 STG.E.128 desc[UR6][R60.64], R48 ;  /* 0x000000303c005986 */ /* 0x0003e2000c101d06 */
[C---:B------:R-:W-:Y:S02]  /*4090*/  LOP3.LUT R39, R3.reuse, 0x30, RZ, 0xfc, !PT ;  /* 0x0000003003277812 */ /* 0x040fe400078efcff */
[----:B------:R-:W-:Y:S02]  /*40a0*/  LOP3.LUT R3, R3, 0x2c, RZ, 0xfc, !PT ;  /* 0x0000002c03037812 */ /* 0x000fe400078efcff */
[-C--:B------:R-:W-:Y:S01]  /*40b0*/  ISETP.LT.AND P5, PT, R33, R0.reuse, P1 ;  /* 0x000000002100720c */ /* 0x080fe20000fa1270 */
[--C-:B----4-:R-:W-:Y:S01]  /*40c0*/  IMAD.WIDE R34, R39, 0x2000, R52.reuse ;  /* 0x0000200027227825 */ /* 0x110fe200078e0234 */
[-C--:B------:R-:W-:Y:S02]  /*40d0*/  ISETP.LT.AND P4, PT, R3, R0.reuse, P1 ;  /* 0x000000000300720c */ /* 0x080fe40000f81270 */
[-C--:B------:R-:W-:Y:S01]  /*40e0*/  ISETP.LT.AND P3, PT, R39, R0.reuse, P1 ;  /* 0x000000002700720c */ /* 0x080fe20000f61270 */
[----:B------:R-:W-:Y:S01]  /*40f0*/  IMAD.WIDE R38, R55, 0x2000, R52 ;  /* 0x0000200037267825 */ /* 0x000fe200078e0234 */
[----:B------:R-:W-:-:S02]  /*4100*/  ISETP.LT.AND P2, PT, R37, R0, P1 ;  /* 0x000000002500720c */ /* 0x000fc40000f41270 */
[----:B------:R-:W-:Y:S01]  /*4110*/  ISETP.LT.AND P1, PT, R55, R0, P1 ;  /* 0x000000003700720c */ /* 0x000fe20000f21270 */
[----:B--2---:R-:W-:-:S04]  /*4120*/  IMAD.WIDE R12, R63, 0x2000, R52 ;  /* 0x000020003f0c7825 */ /* 0x004fc800078e0234 */
[----:B------:R-:W-:-:S04]  /*4130*/  IMAD.WIDE R14, R33, 0x2000, R52 ;  /* 0x00002000210e7825 */ /* 0x000fc800078e0234 */
[----:B------:R-:W-:-:S04]  /*4140*/  IMAD.WIDE R32, R3, 0x2000, R52 ;  /* 0x0000200003207825 */ /* 0x000fc800078e0234 */
[----:B------:R-:W-:-:S04]  /*4150*/  IMAD.WIDE R36, R37, 0x2000, R52 ;  /* 0x0000200025247825 */ /* 0x000fc800078e0234 */
[----:B------:R-:W-:-:S04]  /*4160*/  IMAD.WIDE.U32 R12, R69, 0x4, R12 ;  /* 0x00000004450c7825 */ /* 0x000fc800078e000c */
[C---:B------:R-:W-:Y:S01]  /*4170*/  IMAD.WIDE.U32 R14, R69.reuse, 0x4, R14 ;  /* 0x00000004450e7825 */ /* 0x040fe200078e000e */
[----:B------:R1:W-:Y:S03]  /*4180*/  @P6 STG.E.128 desc[UR6][R12.64], R24 ;  /* 0x000000180c006986 */ /* 0x0003e6000c101d06 */
[C---:B------:R-:W-:Y:S01]  /*4190*/  IMAD.WIDE.U32 R32, R69.reuse, 0x4, R32 ;  /* 0x0000000445207825 */ /* 0x040fe200078e0020 */
[----:B------:R1:W-:Y:S03]  /*41a0*/  @P5 STG.E.128 desc[UR6][R14.64], R20 ;  /* 0x000000140e005986 */ /* 0x0003e6000c101d06 */
[C---:B------:R-:W-:Y:S01]  /*41b0*/  IMAD.WIDE.U32 R34, R69.reuse, 0x4, R34 ;  /* 0x0000000445227825 */ /* 0x040fe200078e0022 */
[----:B------:R1:W-:Y:S03]  /*41c0*/  @P4 STG.E.128 desc[UR6][R32.64], R16 ;  /* 0x0000001020004986 */ /* 0x0003e6000c101d06 */
[C---:B------:R-:W-:Y:S01]  /*41d0*/  IMAD.WIDE.U32 R36, R69.reuse, 0x4, R36 ;  /* 0x0000000445247825 */ /* 0x040fe200078e0024 */
[----:B------:R1:W-:Y:S03]  /*41e0*/  @P3 STG.E.128 desc[UR6][R34.64], R4 ;  /* 0x0000000422003986 */ /* 0x0003e6000c101d06 */
[----:B------:R-:W-:Y:S01]  /*41f0*/  IMAD.WIDE.U32 R38, R69, 0x4, R38 ;  /* 0x0000000445267825 */ /* 0x000fe200078e0026 */
[----:B---3--:R1:W-:Y:S04]  /*4200*/  @P2 STG.E.128 desc[UR6][R36.64], R8 ;  /* 0x0000000824002986 */ /* 0x0083e8000c101d06 */
[----:B------:R1:W-:Y:S01]  /*4210*/  @P1 STG.E.128 desc[UR6][R38.64], R28 ;  /* 0x0000001c26001986 */ /* 0x0003e2000c101d06 */
[----:B------:R-:W-:Y:S05]  /*4220*/  @!P0 EXIT ;  /* 0x000000000000894d */ /* 0x000fea0003800000 */
[----:B-1----:R-:W1:Y:S01]  /*4230*/  LDS.128 R4, [R2+0xc00] ;  /* 0x000c000002047984 */ /* 0x002e620000000c00 */
[----:B------:R-:W-:-:S04]  /*4240*/  IMAD.WIDE R52, R105, 0x2000, R52 ;  /* 0x0000200069347825 */ /* 0x000fc800078e0234 */
[----:B------:R-:W-:-:S05]  /*4250*/  IMAD.WIDE.U32 R52, R69, 0x4, R52 ;  /* 0x0000000445347825 */ /* 0x000fca00078e0034 */
[----:B-1----:R-:W-:Y:S01]  /*4260*/  STG.E.128 desc[UR6][R52.64], R4 ;  /* 0x0000000434007986 */ /* 0x002fe2000c101d06 */
[----:B------:R-:W-:Y:S05]  /*4270*/  EXIT ;  /* 0x000000000000794d */ /* 0x000fea0003800000 */
.L_x_1:
[----:B------:R-:W-:-:S00]  /*4280*/  BRA `(.L_x_1) ;  /* 0xfffffffc00fc7947 */ /* 0x000fc0000383ffff */
[----:B------:R-:W-:-:S00]  /*4290*/  NOP ;  /* 0x0000000000007918 */ /* 0x000fc00000000000 */
        /* <DEDUP_REMOVED lines=14> */
.L_x_2:


//--------------------- .nv.shared.chunk_scaled_dot_kkt_fwd_kernel --------------------------
	.section	.nv.shared.chunk_scaled_dot_kkt_fwd_kernel,"aw",@nobits
	.sectionflags	@""
	.align	16
	.zero		1024


//--------------------- .nv.shared.reserved.0     --------------------------
	.section	.nv.shared.reserved.0,"aw",@nobits
	.weak		__nv_reservedSMEM_offset_0_alias
	.size		__nv_reservedSMEM_offset_0_alias, 0, 0
	.other		__nv_reservedSMEM_offset_0_alias,@"STO_CUDA_RESERVED_SHARED STV_DEFAULT"
__nv_reservedSMEM_offset_0_alias:
	.zero		0


//--------------------- .nv.constant0.chunk_scaled_dot_kkt_fwd_kernel --------------------------
	.section	.nv.constant0.chunk_scaled_dot_kkt_fwd_kernel,"a",@progbits
	.sectionflags	@""
	.align	4
.nv.constant0.chunk_scaled_dot_kkt_fwd_kernel:
	.zero		576


//--------------------- SYMBOLS --------------------------

	.type		.nv.reservedSmem.offset0,@object
	.size		.nv.reservedSmem.offset0,0x4
